	.target	sm_90a

	.elftype	@"ET_EXEC"


//--------------------- .note.nv.tkinfo           --------------------------
	.section	.note.nv.tkinfo,"",@"SHT_NOTE"
	.sectionflags	@"SHF_NOTE_NV_TKINFO"
	.tkinfo
        /*0018*/ 	.word	0x00000002
        /*0030*/ 	.string	""
        /*0030*/ 	.string	"ptxas"
        /*0030*/ 	.string	"Cuda compilation tools, release 13.0, V13.0.88"
        /*0030*/ 	.string	"Build cuda_13.0.r13.0/compiler.36424714_0"
        /*0030*/ 	.string	"-arch sm_90a -m 64 "



//--------------------- .note.nv.cuinfo           --------------------------
	.section	.note.nv.cuinfo,"",@"SHT_NOTE"
	.sectionflags	@"SHF_NOTE_NV_CUINFO"
        /*0018*/ 	.short	0x0002
        /*001a*/ 	.short	0x005a
        /*001c*/ 	.short	0x0082
	.zero		2


//--------------------- .nv.info                  --------------------------
	.section	.nv.info,"",@"SHT_CUDA_INFO"
	.align	4


	//----- nvinfo : EIATTR_REGCOUNT
	.align		4
        /*0000*/ 	.byte	0x04, 0x2f
        /*0002*/ 	.short	(.L_12 - .L_11)
	.align		4
.L_11:
        /*0004*/ 	.word	index@(_ZN7cutlass13device_kernelINS_4gemm6kernel13GemmUniversalIN4cute5tupleIJiiiiEEENS1_10collective13CollectiveMmaINS1_37MainloopSm90TmaGmmaWarpSpecializedFP8ILi14ENS5_IJNS4_1CILi1EEESB_SB_EEENS1_35KernelTmaWarpSpecializedCooperativeEEENS5_IJNSA_ILi256EEESF_NSA_ILi32EEEEEENS_12float_e5m2_tENS5_IJlSB_lEEENS_12float_e4m3_tESJ_NS4_8TiledMMAINS4_8MMA_AtomIJNS4_4SM904GMMA31MMA_64x256x32_F32E5M2E4M3_SS_TNILNSO_7ScaleInE1ELSQ_1EEEEEENS4_6LayoutINS5_IJNSA_ILi2EEESB_SB_EEENS5_IJSB_NSA_ILi0EEESW_EEEEENS5_IJNS4_10UnderscoreESZ_SZ_EEEEENS4_13SM90_TMA_LOADENS4_14ComposedLayoutINS4_7SwizzleILi1ELi4ELi3EEENS4_18smem_ptr_flag_bitsILi8EEENST_INS5_IJNSA_ILi8EEESG_EEENS5_IJSG_SB_EEEEEEEvNS4_8identityES12_S1C_vS1D_EENS_8epilogue10collective6detail29Sm90TmaWarpSpecializedAdapterINS1G_15DefaultEpilogueISI_SJ_SJ_NS1F_6thread17LinearCombinationISI_Li1EffLNS1K_9ScaleType4KindE0ELNS_15FloatRoundStyleE2ESI_EENS1_15EpilogueDefaultEEEEEvvEEEEvNT_6ParamsE)
        /*0008*/ 	.word	0x000000a8


	//----- nvinfo : EIATTR_FRAME_SIZE
	.align		4
.L_12:
        /*000c*/ 	.byte	0x04, 0x11
        /*000e*/ 	.short	(.L_14 - .L_13)
	.align		4
.L_13:
        /*0010*/ 	.word	index@(_ZN7cutlass13device_kernelINS_4gemm6kernel13GemmUniversalIN4cute5tupleIJiiiiEEENS1_10collective13CollectiveMmaINS1_37MainloopSm90TmaGmmaWarpSpecializedFP8ILi14ENS5_IJNS4_1CILi1EEESB_SB_EEENS1_35KernelTmaWarpSpecializedCooperativeEEENS5_IJNSA_ILi256EEESF_NSA_ILi32EEEEEENS_12float_e5m2_tENS5_IJlSB_lEEENS_12float_e4m3_tESJ_NS4_8TiledMMAINS4_8MMA_AtomIJNS4_4SM904GMMA31MMA_64x256x32_F32E5M2E4M3_SS_TNILNSO_7ScaleInE1ELSQ_1EEEEEENS4_6LayoutINS5_IJNSA_ILi2EEESB_SB_EEENS5_IJSB_NSA_ILi0EEESW_EEEEENS5_IJNS4_10UnderscoreESZ_SZ_EEEEENS4_13SM90_TMA_LOADENS4_14ComposedLayoutINS4_7SwizzleILi1ELi4ELi3EEENS4_18smem_ptr_flag_bitsILi8EEENST_INS5_IJNSA_ILi8EEESG_EEENS5_IJSG_SB_EEEEEEEvNS4_8identityES12_S1C_vS1D_EENS_8epilogue10collective6detail29Sm90TmaWarpSpecializedAdapterINS1G_15DefaultEpilogueISI_SJ_SJ_NS1F_6thread17LinearCombinationISI_Li1EffLNS1K_9ScaleType4KindE0ELNS_15FloatRoundStyleE2ESI_EENS1_15EpilogueDefaultEEEEEvvEEEEvNT_6ParamsE)
        /*0014*/ 	.word	0x00000670


	//----- nvinfo : EIATTR_MIN_STACK_SIZE
	.align		4
.L_14:
        /*0018*/ 	.byte	0x04, 0x12
        /*001a*/ 	.short	(.L_16 - .L_15)
	.align		4
.L_15:
        /*001c*/ 	.word	index@(_ZN7cutlass13device_kernelINS_4gemm6kernel13GemmUniversalIN4cute5tupleIJiiiiEEENS1_10collective13CollectiveMmaINS1_37MainloopSm90TmaGmmaWarpSpecializedFP8ILi14ENS5_IJNS4_1CILi1EEESB_SB_EEENS1_35KernelTmaWarpSpecializedCooperativeEEENS5_IJNSA_ILi256EEESF_NSA_ILi32EEEEEENS_12float_e5m2_tENS5_IJlSB_lEEENS_12float_e4m3_tESJ_NS4_8TiledMMAINS4_8MMA_AtomIJNS4_4SM904GMMA31MMA_64x256x32_F32E5M2E4M3_SS_TNILNSO_7ScaleInE1ELSQ_1EEEEEENS4_6LayoutINS5_IJNSA_ILi2EEESB_SB_EEENS5_IJSB_NSA_ILi0EEESW_EEEEENS5_IJNS4_10UnderscoreESZ_SZ_EEEEENS4_13SM90_TMA_LOADENS4_14ComposedLayoutINS4_7SwizzleILi1ELi4ELi3EEENS4_18smem_ptr_flag_bitsILi8EEENST_INS5_IJNSA_ILi8EEESG_EEENS5_IJSG_SB_EEEEEEEvNS4_8identityES12_S1C_vS1D_EENS_8epilogue10collective6detail29Sm90TmaWarpSpecializedAdapterINS1G_15DefaultEpilogueISI_SJ_SJ_NS1F_6thread17LinearCombinationISI_Li1EffLNS1K_9ScaleType4KindE0ELNS_15FloatRoundStyleE2ESI_EENS1_15EpilogueDefaultEEEEEvvEEEEvNT_6ParamsE)
        /*0020*/ 	.word	0x00000670
.L_16:


//--------------------- .nv.compat                --------------------------
	.section	.nv.compat,"",@"SHT_CUDA_COMPAT_INFO"
	.align	4
        /*0000*/ 	.byte	0x02, 0x09, 0x01, 0x00, 0x02, 0x02, 0x04, 0x00, 0x02, 0x05, 0x05, 0x00, 0x03, 0x07, 0x01, 0x01
        /*0010*/ 	.byte	0x02, 0x03, 0x01, 0x00, 0x02, 0x06, 0x01, 0x00, 0x04, 0x0b, 0x08, 0x00, 0x00, 0x00, 0x00, 0x00
        /*0020*/ 	.byte	0x00, 0x00, 0x00, 0x00


//--------------------- .nv.info._ZN7cutlass13device_kernelINS_4gemm6kernel13GemmUniversalIN4cute5tupleIJiiiiEEENS1_10collective13CollectiveMmaINS1_37MainloopSm90TmaGmmaWarpSpecializedFP8ILi14ENS5_IJNS4_1CILi1EEESB_SB_EEENS1_35KernelTmaWarpSpecializedCooperativeEEENS5_IJNSA_ILi256EEESF_NSA_ILi32EEEEEENS_12float_e5m2_tENS5_IJlSB_lEEENS_12float_e4m3_tESJ_NS4_8TiledMMAINS4_8MMA_AtomIJNS4_4SM904GMMA31MMA_64x256x32_F32E5M2E4M3_SS_TNILNSO_7ScaleInE1ELSQ_1EEEEEENS4_6LayoutINS5_IJNSA_ILi2EEESB_SB_EEENS5_IJSB_NSA_ILi0EEESW_EEEEENS5_IJNS4_10UnderscoreESZ_SZ_EEEEENS4_13SM90_TMA_LOADENS4_14ComposedLayoutINS4_7SwizzleILi1ELi4ELi3EEENS4_18smem_ptr_flag_bitsILi8EEENST_INS5_IJNSA_ILi8EEESG_EEENS5_IJSG_SB_EEEEEEEvNS4_8identityES12_S1C_vS1D_EENS_8epilogue10collective6detail29Sm90TmaWarpSpecializedAdapterINS1G_15DefaultEpilogueISI_SJ_SJ_NS1F_6thread17LinearCombinationISI_Li1EffLNS1K_9ScaleType4KindE0ELNS_15FloatRoundStyleE2ESI_EENS1_15EpilogueDefaultEEEEEvvEEEEvNT_6ParamsE --------------------------
	.section	.nv.info._ZN7cutlass13device_kernelINS_4gemm6kernel13GemmUniversalIN4cute5tupleIJiiiiEEENS1_10collective13CollectiveMmaINS1_37MainloopSm90TmaGmmaWarpSpecializedFP8ILi14ENS5_IJNS4_1CILi1EEESB_SB_EEENS1_35KernelTmaWarpSpecializedCooperativeEEENS5_IJNSA_ILi256EEESF_NSA_ILi32EEEEEENS_12float_e5m2_tENS5_IJlSB_lEEENS_12float_e4m3_tESJ_NS4_8TiledMMAINS4_8MMA_AtomIJNS4_4SM904GMMA31MMA_64x256x32_F32E5M2E4M3_SS_TNILNSO_7ScaleInE1ELSQ_1EEEEEENS4_6LayoutINS5_IJNSA_ILi2EEESB_SB_EEENS5_IJSB_NSA_ILi0EEESW_EEEEENS5_IJNS4_10UnderscoreESZ_SZ_EEEEENS4_13SM90_TMA_LOADENS4_14ComposedLayoutINS4_7SwizzleILi1ELi4ELi3EEENS4_18smem_ptr_flag_bitsILi8EEENST_INS5_IJNSA_ILi8EEESG_EEENS5_IJSG_SB_EEEEEEEvNS4_8identityES12_S1C_vS1D_EENS_8epilogue10collective6detail29Sm90TmaWarpSpecializedAdapterINS1G_15DefaultEpilogueISI_SJ_SJ_NS1F_6thread17LinearCombinationISI_Li1EffLNS1K_9ScaleType4KindE0ELNS_15FloatRoundStyleE2ESI_EENS1_15EpilogueDefaultEEEEEvvEEEEvNT_6ParamsE,"",@"SHT_CUDA_INFO"
	.sectionflags	@""
	.align	4


	//----- nvinfo : EIATTR_CUDA_API_VERSION
	.align		4
        /*0000*/ 	.byte	0x04, 0x37
        /*0002*/ 	.short	(.L_18 - .L_17)
.L_17:
        /*0004*/ 	.word	0x00000082


	//----- nvinfo : EIATTR_KPARAM_INFO
	.align		4
.L_18:
        /*0008*/ 	.byte	0x04, 0x17
        /*000a*/ 	.short	(.L_20 - .L_19)
.L_19:
        /*000c*/ 	.word	0x00000000
        /*0010*/ 	.short	0x0000
        /*0012*/ 	.short	0x0070
        /*0014*/ 	.byte	0x00, 0xf0, 0x01, 0x10


	//----- nvinfo : EIATTR_SPARSE_MMA_MASK
	.align		4
.L_20:
        /*0018*/ 	.byte	0x03, 0x50
        /*001a*/ 	.short	0x0000


	//----- nvinfo : EIATTR_MAXREG_COUNT
	.align		4
        /*001c*/ 	.byte	0x03, 0x1b
        /*001e*/ 	.short	0x00a8


	//----- nvinfo : EIATTR_NUM_BARRIERS
	.align		4
        /*0020*/ 	.byte	0x02, 0x4c
        /*0022*/ 	.byte	0x01
	.zero		1


	//----- nvinfo : EIATTR_ANNOTATIONS
	.align		4
        /*0024*/ 	.byte	0x04, 0x55
        /*0026*/ 	.short	(.L_22 - .L_21)


	//   ....[0]....
.L_21:
        /*0028*/ 	.word	0x00000001
        /*002c*/ 	.byte	0x00, 0x07, 0x00, 0x00, 0x01, 0x00, 0x00, 0x00, 0x20, 0x07, 0x00, 0x00, 0x01, 0x00, 0x00, 0x00
        /* <DEDUP_REMOVED lines=1352> */
        /*54bc*/ 	.byte	0x40, 0x3a, 0x02, 0x00


	//----- nvinfo : EIATTR_MERCURY_ISA_VERSION
	.align		4
.L_22:
        /*54c0*/ 	.byte	0x03, 0x5f
        /*54c2*/ 	.short	0x0101


	//----- nvinfo : EIATTR_INT_WARP_WIDE_INSTR_OFFSETS
	.align		4
        /*54c4*/ 	.byte	0x04, 0x31
        /*54c6*/ 	.short	(.L_24 - .L_23)


	//   ....[0]....
.L_23:
        /*54c8*/ 	.word	0x000005f0


	//   ....[1]....
        /*54cc*/ 	.word	0x00000610


	//   ....[2]....
        /*54d0*/ 	.word	0x00000710


	//----- nvinfo : EIATTR_COOP_GROUP_MASK_REGIDS
	.align		4
.L_24:
        /*54d4*/ 	.byte	0x04, 0x29
        /*54d6*/ 	.short	(.L_26 - .L_25)


	//   ....[0]....
.L_25:
        /*54d8*/ 	.word	0xffffffff


	//   ....[1]....
        /*54dc*/ 	.word	0xffffffff


	//   ....[2]....
        /*54e0*/ 	.word	0xffffffff


	//   ....[3]....
        /*54e4*/ 	.word	0xffffffff


	//   ....[4]....
        /*54e8*/ 	.word	0xffffffff


	//----- nvinfo : EIATTR_COOP_GROUP_INSTR_OFFSETS
	.align		4
.L_26:
        /*54ec*/ 	.byte	0x04, 0x28
        /*54ee*/ 	.short	(.L_28 - .L_27)


	//   ....[0]....
.L_27:
        /*54f0*/ 	.word	0x00000070


	//   ....[1]....
        /*54f4*/ 	.word	0x00000080


	//   ....[2]....
        /*54f8*/ 	.word	0x000001a0


	//   ....[3]....
        /*54fc*/ 	.word	0x00000530


	//   ....[4]....
        /*5500*/ 	.word	0x00002820


	//----- nvinfo : EIATTR_REG_RECONFIG
	.align		4
.L_28:
        /*5504*/ 	.byte	0x01, 0x54
	.zero		2


	//----- nvinfo : EIATTR_MBARRIER_INSTR_OFFSETS
	.align		4
        /*5508*/ 	.byte	0x04, 0x39
        /*550a*/ 	.short	(.L_30 - .L_29)


	//   ....[0]....
.L_29:
        /*550c*/ 	.word	0x00000340
        /*5510*/ 	.word	0x000000ff
        /*5514*/ 	.word	0x00000000
        /*5518*/ 	.short	0x0100
        /*551a*/ 	.byte	0x09
	.zero		1


	//   ....[1]....
        /*551c*/ 	.word	0x00000350
        /*5520*/ 	.word	0x000000ff
        /*5524*/ 	.word	0x00000070
        /*5528*/ 	.short	0x0100
        /*552a*/ 	.byte	0x09
	.zero		1


	//   ....[2]....
        /*552c*/ 	.word	0x00000360
        /*5530*/ 	.word	0x000000ff
        /*5534*/ 	.word	0x00000008
        /*5538*/ 	.short	0x0100
        /*553a*/ 	.byte	0x09
	.zero		1


	//   ....[3]....
        /*553c*/ 	.word	0x00000370
        /*5540*/ 	.word	0x000000ff
        /*5544*/ 	.word	0x00000078
        /*5548*/ 	.short	0x0100
        /*554a*/ 	.byte	0x09
	.zero		1


	//   ....[4]....
        /*554c*/ 	.word	0x00000380
        /*5550*/ 	.word	0x000000ff
        /*5554*/ 	.word	0x00000010
        /*5558*/ 	.short	0x0100
        /*555a*/ 	.byte	0x09
	.zero		1


	//   ....[5]....
        /*555c*/ 	.word	0x00000390
        /*5560*/ 	.word	0x000000ff
        /*5564*/ 	.word	0x00000080
        /*5568*/ 	.short	0x0100
        /*556a*/ 	.byte	0x09
	.zero		1


	//   ....[6]....
        /*556c*/ 	.word	0x000003a0
        /*5570*/ 	.word	0x000000ff
        /*5574*/ 	.word	0x00000018
        /*5578*/ 	.short	0x0100
        /*557a*/ 	.byte	0x09
	.zero		1


	//   ....[7]....
        /*557c*/ 	.word	0x000003b0
        /*5580*/ 	.word	0x000000ff
        /*5584*/ 	.word	0x00000088
        /*5588*/ 	.short	0x0100
        /*558a*/ 	.byte	0x09
	.zero		1


	//   ....[8]....
        /*558c*/ 	.word	0x000003c0
        /*5590*/ 	.word	0x000000ff
        /*5594*/ 	.word	0x00000020
        /*5598*/ 	.short	0x0100
        /*559a*/ 	.byte	0x09
	.zero		1


	//   ....[9]....
        /*559c*/ 	.word	0x000003d0
        /*55a0*/ 	.word	0x000000ff
        /*55a4*/ 	.word	0x00000090
        /*55a8*/ 	.short	0x0100
        /*55aa*/ 	.byte	0x09
	.zero		1


	//   ....[10]....
        /*55ac*/ 	.word	0x000003e0
        /*55b0*/ 	.word	0x000000ff
        /*55b4*/ 	.word	0x00000028
        /*55b8*/ 	.short	0x0100
        /*55ba*/ 	.byte	0x09
	.zero		1


	//   ....[11]....
        /*55bc*/ 	.word	0x000003f0
        /*55c0*/ 	.word	0x000000ff
        /*55c4*/ 	.word	0x00000098
        /*55c8*/ 	.short	0x0100
        /*55ca*/ 	.byte	0x09
	.zero		1


	//   ....[12]....
        /*55cc*/ 	.word	0x00000400
        /*55d0*/ 	.word	0x000000ff
        /*55d4*/ 	.word	0x00000030
        /*55d8*/ 	.short	0x0100
        /*55da*/ 	.byte	0x09
	.zero		1


	//   ....[13]....
        /*55dc*/ 	.word	0x00000410
        /*55e0*/ 	.word	0x000000ff
        /*55e4*/ 	.word	0x000000a0
        /*55e8*/ 	.short	0x0100
        /*55ea*/ 	.byte	0x09
	.zero		1


	//   ....[14]....
        /*55ec*/ 	.word	0x00000420
        /*55f0*/ 	.word	0x000000ff
        /*55f4*/ 	.word	0x00000038
        /*55f8*/ 	.short	0x0100
        /*55fa*/ 	.byte	0x09
	.zero		1


	//   ....[15]....
        /*55fc*/ 	.word	0x00000430
        /*5600*/ 	.word	0x000000ff
        /*5604*/ 	.word	0x000000a8
        /*5608*/ 	.short	0x0100
        /*560a*/ 	.byte	0x09
	.zero		1


	//   ....[16]....
        /*560c*/ 	.word	0x00000440
        /*5610*/ 	.word	0x000000ff
        /*5614*/ 	.word	0x00000040
        /*5618*/ 	.short	0x0100
        /*561a*/ 	.byte	0x09
	.zero		1


	//   ....[17]....
        /*561c*/ 	.word	0x00000450
        /*5620*/ 	.word	0x000000ff
        /*5624*/ 	.word	0x000000b0
        /*5628*/ 	.short	0x0100
        /*562a*/ 	.byte	0x09
	.zero		1


	//   ....[18]....
        /*562c*/ 	.word	0x00000460
        /*5630*/ 	.word	0x000000ff
        /*5634*/ 	.word	0x00000048
        /*5638*/ 	.short	0x0100
        /*563a*/ 	.byte	0x09
	.zero		1


	//   ....[19]....
        /*563c*/ 	.word	0x00000470
        /*5640*/ 	.word	0x000000ff
        /*5644*/ 	.word	0x000000b8
        /*5648*/ 	.short	0x0100
        /*564a*/ 	.byte	0x09
	.zero		1


	//   ....[20]....
        /*564c*/ 	.word	0x00000480
        /*5650*/ 	.word	0x000000ff
        /*5654*/ 	.word	0x00000050
        /*5658*/ 	.short	0x0100
        /*565a*/ 	.byte	0x09
	.zero		1


	//   ....[21]....
        /*565c*/ 	.word	0x00000490
        /*5660*/ 	.word	0x000000ff
        /*5664*/ 	.word	0x000000c0
        /*5668*/ 	.short	0x0100
        /*566a*/ 	.byte	0x09
	.zero		1


	//   ....[22]....
        /*566c*/ 	.word	0x000004a0
        /*5670*/ 	.word	0x000000ff
        /*5674*/ 	.word	0x00000058
        /*5678*/ 	.short	0x0100
        /*567a*/ 	.byte	0x09
	.zero		1


	//   ....[23]....
        /*567c*/ 	.word	0x000004b0
        /*5680*/ 	.word	0x000000ff
        /*5684*/ 	.word	0x000000c8
        /*5688*/ 	.short	0x0100
        /*568a*/ 	.byte	0x09
	.zero		1


	//   ....[24]....
        /*568c*/ 	.word	0x000004c0
        /*5690*/ 	.word	0x000000ff
        /*5694*/ 	.word	0x00000060
        /*5698*/ 	.short	0x0100
        /*569a*/ 	.byte	0x09
	.zero		1


	//   ....[25]....
        /*569c*/ 	.word	0x000004d0
        /*56a0*/ 	.word	0x000000ff
        /*56a4*/ 	.word	0x000000d0
        /*56a8*/ 	.short	0x0100
        /*56aa*/ 	.byte	0x09
	.zero		1


	//   ....[26]....
        /*56ac*/ 	.word	0x000004e0
        /*56b0*/ 	.word	0x000000ff
        /*56b4*/ 	.word	0x00000068
        /*56b8*/ 	.short	0x0100
        /*56ba*/ 	.byte	0x09
	.zero		1


	//   ....[27]....
        /*56bc*/ 	.word	0x000004f0
        /*56c0*/ 	.word	0x000000ff
        /*56c4*/ 	.word	0x000000d8
        /*56c8*/ 	.short	0x0100
        /*56ca*/ 	.byte	0x09
	.zero		1


	//   ....[28]....
        /*56cc*/ 	.word	0x00000740
        /*56d0*/ 	.word	0x000000ff
        /*56d4*/ 	.word	0x000000f0
        /*56d8*/ 	.short	0x0100
        /*56da*/ 	.byte	0x06
	.zero		1


	//   ....[29]....
        /*56dc*/ 	.word	0x00000750
        /*56e0*/ 	.word	0x000000ff
        /*56e4*/ 	.word	0x000000f8
        /*56e8*/ 	.short	0x0100
        /*56ea*/ 	.byte	0x06
	.zero		1


	//   ....[30]....
        /*56ec*/ 	.word	0x00002c30
        /*56f0*/ 	.word	0x000000ff
        /*56f4*/ 	.word	0x00000000
        /*56f8*/ 	.short	0x010a
        /*56fa*/ 	.byte	0x07
	.zero		1


	//   ....[31]....
        /*56fc*/ 	.word	0x00002c90
        /*5700*/ 	.word	0x000000ff
        /*5704*/ 	.word	0x00000000
        /*5708*/ 	.short	0x010a
        /*570a*/ 	.byte	0x07
	.zero		1


	//   ....[32]....
        /*570c*/ 	.word	0x00006450
        /*5710*/ 	.word	0x000000ff
        /*5714*/ 	.word	0x00000000
        /*5718*/ 	.short	0x010a
        /*571a*/ 	.byte	0x0f
	.zero		1


	//   ....[33]....
        /*571c*/ 	.word	0x00006490
        /*5720*/ 	.word	0x000000ff
        /*5724*/ 	.word	0x00000000
        /*5728*/ 	.short	0x010a
        /*572a*/ 	.byte	0x0f
	.zero		1


	//   ....[34]....
        /*572c*/ 	.word	0x0000b0f0
        /*5730*/ 	.word	0x000000ff
        /*5734*/ 	.word	0x00000000
        /*5738*/ 	.short	0x0101
        /*573a*/ 	.byte	0x08
	.zero		1


	//   ....[35]....
        /*573c*/ 	.word	0x0000ebb0
        /*5740*/ 	.word	0x000000ff
        /*5744*/ 	.word	0x00000000
        /*5748*/ 	.short	0x0101
        /*574a*/ 	.byte	0x08
	.zero		1


	//   ....[36]....
        /*574c*/ 	.word	0x000226f0
        /*5750*/ 	.word	0x00000010
        /*5754*/ 	.word	0x00000070
        /*5758*/ 	.short	0x010a
        /*575a*/ 	.byte	0x3f
	.zero		1


	//   ....[37]....
        /*575c*/ 	.word	0x00022a20
        /*5760*/ 	.word	0x00000002
        /*5764*/ 	.word	0x000000f8
        /*5768*/ 	.short	0x0101
        /*576a*/ 	.byte	0x3f
	.zero		1


	//   ....[38]....
        /*576c*/ 	.word	0x000231e0
        /*5770*/ 	.word	0x00000003
        /*5774*/ 	.word	0x00000000
        /*5778*/ 	.short	0x010a
        /*577a*/ 	.byte	0x3f
	.zero		1


	//   ....[39]....
        /*577c*/ 	.word	0x00023270
        /*5780*/ 	.word	0x00000003
        /*5784*/ 	.word	0x00000000
        /*5788*/ 	.short	0x010a
        /*578a*/ 	.byte	0x3f
	.zero		1


	//   ....[40]....
        /*578c*/ 	.word	0x00023300
        /*5790*/ 	.word	0x00000003
        /*5794*/ 	.word	0x00000000
        /*5798*/ 	.short	0x010a
        /*579a*/ 	.byte	0x3f
	.zero		1


	//   ....[41]....
        /*579c*/ 	.word	0x00023390
        /*57a0*/ 	.word	0x00000003
        /*57a4*/ 	.word	0x00000000
        /*57a8*/ 	.short	0x010a
        /*57aa*/ 	.byte	0x3f
	.zero		1


	//   ....[42]....
        /*57ac*/ 	.word	0x00023420
        /*57b0*/ 	.word	0x00000003
        /*57b4*/ 	.word	0x00000000
        /*57b8*/ 	.short	0x010a
        /*57ba*/ 	.byte	0x3f
	.zero		1


	//   ....[43]....
        /*57bc*/ 	.word	0x000234b0
        /*57c0*/ 	.word	0x00000003
        /*57c4*/ 	.word	0x00000000
        /*57c8*/ 	.short	0x010a
        /*57ca*/ 	.byte	0x3f
	.zero		1


	//   ....[44]....
        /*57cc*/ 	.word	0x00023540
        /*57d0*/ 	.word	0x00000003
        /*57d4*/ 	.word	0x00000000
        /*57d8*/ 	.short	0x010a
        /*57da*/ 	.byte	0x3f
	.zero		1


	//   ....[45]....
        /*57dc*/ 	.word	0x000235d0
        /*57e0*/ 	.word	0x00000003
        /*57e4*/ 	.word	0x00000000
        /*57e8*/ 	.short	0x010a
        /*57ea*/ 	.byte	0x3f
	.zero		1


	//   ....[46]....
        /*57ec*/ 	.word	0x00023660
        /*57f0*/ 	.word	0x00000003
        /*57f4*/ 	.word	0x00000000
        /*57f8*/ 	.short	0x010a
        /*57fa*/ 	.byte	0x3f
	.zero		1


	//   ....[47]....
        /*57fc*/ 	.word	0x000236f0
        /*5800*/ 	.word	0x00000003
        /*5804*/ 	.word	0x00000000
        /*5808*/ 	.short	0x010a
        /*580a*/ 	.byte	0x3f
	.zero		1


	//   ....[48]....
        /*580c*/ 	.word	0x00023780
        /*5810*/ 	.word	0x00000003
        /*5814*/ 	.word	0x00000000
        /*5818*/ 	.short	0x010a
        /*581a*/ 	.byte	0x3f
	.zero		1


	//   ....[49]....
        /*581c*/ 	.word	0x00023810
        /*5820*/ 	.word	0x00000003
        /*5824*/ 	.word	0x00000000
        /*5828*/ 	.short	0x010a
        /*582a*/ 	.byte	0x3f
	.zero		1


	//   ....[50]....
        /*582c*/ 	.word	0x000238a0
        /*5830*/ 	.word	0x00000003
        /*5834*/ 	.word	0x00000000
        /*5838*/ 	.short	0x010a
        /*583a*/ 	.byte	0x3f
	.zero		1


	//   ....[51]....
        /*583c*/ 	.word	0x00023930
        /*5840*/ 	.word	0x00000003
        /*5844*/ 	.word	0x00000000
        /*5848*/ 	.short	0x010a
        /*584a*/ 	.byte	0x3f
	.zero		1


	//   ....[52]....
        /*584c*/ 	.word	0x000239a0
        /*5850*/ 	.word	0x00000003
        /*5854*/ 	.word	0x00000000
        /*5858*/ 	.short	0x010a
        /*585a*/ 	.byte	0x3f
	.zero		1


	//   ....[53]....
        /*585c*/ 	.word	0x00023a10
        /*5860*/ 	.word	0x00000000
        /*5864*/ 	.word	0x00000000
        /*5868*/ 	.short	0x010a
        /*586a*/ 	.byte	0x3f
	.zero		1


	//   ....[54]....
        /*586c*/ 	.word	0x00023af0
        /*5870*/ 	.word	0x00000010
        /*5874*/ 	.word	0x00000070
        /*5878*/ 	.short	0x010a
        /*587a*/ 	.byte	0x3f
	.zero		1


	//   ....[55]....
        /*587c*/ 	.word	0x00023bd0
        /*5880*/ 	.word	0x00000003
        /*5884*/ 	.word	0x00000000
        /*5888*/ 	.short	0x010a
        /*588a*/ 	.byte	0x3f
	.zero		1


	//   ....[56]....
        /*588c*/ 	.word	0x00023c20
        /*5890*/ 	.word	0x00000003
        /*5894*/ 	.word	0x00000000
        /*5898*/ 	.short	0x010a
        /*589a*/ 	.byte	0x3f
	.zero		1


	//   ....[57]....
        /*589c*/ 	.word	0x00023c70
        /*58a0*/ 	.word	0x00000003
        /*58a4*/ 	.word	0x00000000
        /*58a8*/ 	.short	0x010a
        /*58aa*/ 	.byte	0x3f
	.zero		1


	//   ....[58]....
        /*58ac*/ 	.word	0x00023cc0
        /*58b0*/ 	.word	0x00000003
        /*58b4*/ 	.word	0x00000000
        /*58b8*/ 	.short	0x010a
        /*58ba*/ 	.byte	0x3f
	.zero		1


	//   ....[59]....
        /*58bc*/ 	.word	0x00023d10
        /*58c0*/ 	.word	0x00000003
        /*58c4*/ 	.word	0x00000000
        /*58c8*/ 	.short	0x010a
        /*58ca*/ 	.byte	0x3f
	.zero		1


	//   ....[60]....
        /*58cc*/ 	.word	0x00023d60
        /*58d0*/ 	.word	0x00000003
        /*58d4*/ 	.word	0x00000000
        /*58d8*/ 	.short	0x010a
        /*58da*/ 	.byte	0x3f
	.zero		1


	//   ....[61]....
        /*58dc*/ 	.word	0x00023db0
        /*58e0*/ 	.word	0x00000003
        /*58e4*/ 	.word	0x00000000
        /*58e8*/ 	.short	0x010a
        /*58ea*/ 	.byte	0x3f
	.zero		1


	//   ....[62]....
        /*58ec*/ 	.word	0x00023e00
        /*58f0*/ 	.word	0x00000003
        /*58f4*/ 	.word	0x00000000
        /*58f8*/ 	.short	0x010a
        /*58fa*/ 	.byte	0x3f
	.zero		1


	//   ....[63]....
        /*58fc*/ 	.word	0x00023e50
        /*5900*/ 	.word	0x00000003
        /*5904*/ 	.word	0x00000000
        /*5908*/ 	.short	0x010a
        /*590a*/ 	.byte	0x3f
	.zero		1


	//   ....[64]....
        /*590c*/ 	.word	0x00023ea0
        /*5910*/ 	.word	0x00000003
        /*5914*/ 	.word	0x00000000
        /*5918*/ 	.short	0x010a
        /*591a*/ 	.byte	0x3f
	.zero		1


	//   ....[65]....
        /*591c*/ 	.word	0x00023ef0
        /*5920*/ 	.word	0x00000003
        /*5924*/ 	.word	0x00000000
        /*5928*/ 	.short	0x010a
        /*592a*/ 	.byte	0x3f
	.zero		1


	//   ....[66]....
        /*592c*/ 	.word	0x00023f40
        /*5930*/ 	.word	0x00000003
        /*5934*/ 	.word	0x00000000
        /*5938*/ 	.short	0x010a
        /*593a*/ 	.byte	0x3f
	.zero		1


	//   ....[67]....
        /*593c*/ 	.word	0x00023f90
        /*5940*/ 	.word	0x00000003
        /*5944*/ 	.word	0x00000000
        /*5948*/ 	.short	0x010a
        /*594a*/ 	.byte	0x3f
	.zero		1


	//----- nvinfo : EIATTR_NUM_MBARRIERS
	.align		4
.L_30:
        /*594c*/ 	.byte	0x03, 0x38
        /*594e*/ 	.short	0x001e


	//----- nvinfo : EIATTR_EXIT_INSTR_OFFSETS
	.align		4
        /*5950*/ 	.byte	0x04, 0x1c
        /*5952*/ 	.short	(.L_32 - .L_31)


	//   ....[0]....
.L_31:
        /*5954*/ 	.word	0x000007b0


	//   ....[1]....
        /*5958*/ 	.word	0x00001110


	//   ....[2]....
        /*595c*/ 	.word	0x00021d20


	//   ....[3]....
        /*5960*/ 	.word	0x00022380


	//   ....[4]....
        /*5964*/ 	.word	0x00023980


	//----- nvinfo : EIATTR_MAX_THREADS
	.align		4
.L_32:
        /*5968*/ 	.byte	0x04, 0x05
        /*596a*/ 	.short	(.L_34 - .L_33)
.L_33:
        /*596c*/ 	.word	0x00000180
        /*5970*/ 	.word	0x00000001
        /*5974*/ 	.word	0x00000001


	//----- nvinfo : EIATTR_CRS_STACK_SIZE
	.align		4
.L_34:
        /*5978*/ 	.byte	0x04, 0x1e
        /*597a*/ 	.short	(.L_36 - .L_35)
.L_35:
        /*597c*/ 	.word	0x00000000


	//----- nvinfo : EIATTR_CBANK_PARAM_SIZE
	.align		4
.L_36:
        /*5980*/ 	.byte	0x03, 0x19
        /*5982*/ 	.short	0x0470


	//----- nvinfo : EIATTR_PARAM_CBANK
	.align		4
        /*5984*/ 	.byte	0x04, 0x0a
        /*5986*/ 	.short	(.L_38 - .L_37)
	.align		4
.L_37:
        /*5988*/ 	.word	index@(.nv.constant0._ZN7cutlass13device_kernelINS_4gemm6kernel13GemmUniversalIN4cute5tupleIJiiiiEEENS1_10collective13CollectiveMmaINS1_37MainloopSm90TmaGmmaWarpSpecializedFP8ILi14ENS5_IJNS4_1CILi1EEESB_SB_EEENS1_35KernelTmaWarpSpecializedCooperativeEEENS5_IJNSA_ILi256EEESF_NSA_ILi32EEEEEENS_12float_e5m2_tENS5_IJlSB_lEEENS_12float_e4m3_tESJ_NS4_8TiledMMAINS4_8MMA_AtomIJNS4_4SM904GMMA31MMA_64x256x32_F32E5M2E4M3_SS_TNILNSO_7ScaleInE1ELSQ_1EEEEEENS4_6LayoutINS5_IJNSA_ILi2EEESB_SB_EEENS5_IJSB_NSA_ILi0EEESW_EEEEENS5_IJNS4_10UnderscoreESZ_SZ_EEEEENS4_13SM90_TMA_LOADENS4_14ComposedLayoutINS4_7SwizzleILi1ELi4ELi3EEENS4_18smem_ptr_flag_bitsILi8EEENST_INS5_IJNSA_ILi8EEESG_EEENS5_IJSG_SB_EEEEEEEvNS4_8identityES12_S1C_vS1D_EENS_8epilogue10collective6detail29Sm90TmaWarpSpecializedAdapterINS1G_15DefaultEpilogueISI_SJ_SJ_NS1F_6thread17LinearCombinationISI_Li1EffLNS1K_9ScaleType4KindE0ELNS_15FloatRoundStyleE2ESI_EENS1_15EpilogueDefaultEEEEEvvEEEEvNT_6ParamsE)
        /*598c*/ 	.short	0x0210
        /*598e*/ 	.short	0x0470


	//----- nvinfo : EIATTR_SW_WAR
	.align		4
.L_38:
        /*5990*/ 	.byte	0x04, 0x36
        /*5992*/ 	.short	(.L_40 - .L_39)
.L_39:
        /*5994*/ 	.word	0x00000008
.L_40:


//--------------------- .nv.callgraph             --------------------------
	.section	.nv.callgraph,"",@"SHT_CUDA_CALLGRAPH"
	.align	4
	.sectionentsize	8
	.align		4
        /*0000*/ 	.word	0x00000000
	.align		4
        /*0004*/ 	.word	0xffffffff
	.align		4
        /*0008*/ 	.word	0x00000000
	.align		4
        /*000c*/ 	.word	0xfffffffe
	.align		4
        /*0010*/ 	.word	0x00000000
	.align		4
        /*0014*/ 	.word	0xfffffffd
	.align		4
        /*0018*/ 	.word	0x00000000
	.align		4
        /*001c*/ 	.word	0xfffffffc


//--------------------- .nv.constant4             --------------------------
	.section	.nv.constant4,"a",@progbits
	.align	8
	.align		8
.nv.constant4:
        /*0000*/ 	.dword	_ZN40_INTERNAL_3fa6f95a_4_k_cu_38d6fb3b_324094cuda3std3__45__cpo5beginE
	.align		8
        /*0008*/ 	.dword	_ZN40_INTERNAL_3fa6f95a_4_k_cu_38d6fb3b_324094cuda3std3__45__cpo3endE
	.align		8
        /*0010*/ 	.dword	_ZN40_INTERNAL_3fa6f95a_4_k_cu_38d6fb3b_324094cuda3std3__45__cpo6cbeginE
	.align		8
        /*0018*/ 	.dword	_ZN40_INTERNAL_3fa6f95a_4_k_cu_38d6fb3b_324094cuda3std3__45__cpo4cendE
	.align		8
        /*0020*/ 	.dword	_ZN40_INTERNAL_3fa6f95a_4_k_cu_38d6fb3b_324094cuda3std3__442_GLOBAL__N__3fa6f95a_4_k_cu_38d6fb3b_324096ignoreE
	.align		8
        /*0028*/ 	.dword	_ZN40_INTERNAL_3fa6f95a_4_k_cu_38d6fb3b_324094cuda3std3__419piecewise_constructE
	.align		8
        /*0030*/ 	.dword	_ZN40_INTERNAL_3fa6f95a_4_k_cu_38d6fb3b_324094cuda3std3__48in_placeE
	.align		8
        /*0038*/ 	.dword	_ZN40_INTERNAL_3fa6f95a_4_k_cu_38d6fb3b_324094cuda3std6ranges3__45__cpo4swapE
	.align		8
        /*0040*/ 	.dword	_ZN40_INTERNAL_3fa6f95a_4_k_cu_38d6fb3b_324094cuda3std6ranges3__45__cpo9iter_moveE
	.align		8
        /*0048*/ 	.dword	_ZN40_INTERNAL_3fa6f95a_4_k_cu_38d6fb3b_324094cute7productE
	.align		8
        /*0050*/ 	.dword	_ZN40_INTERNAL_3fa6f95a_4_k_cu_38d6fb3b_324094cute1_E


//--------------------- .text._ZN7cutlass13device_kernelINS_4gemm6kernel13GemmUniversalIN4cute5tupleIJiiiiEEENS1_10collective13CollectiveMmaINS1_37MainloopSm90TmaGmmaWarpSpecializedFP8ILi14ENS5_IJNS4_1CILi1EEESB_SB_EEENS1_35KernelTmaWarpSpecializedCooperativeEEENS5_IJNSA_ILi256EEESF_NSA_ILi32EEEEEENS_12float_e5m2_tENS5_IJlSB_lEEENS_12float_e4m3_tESJ_NS4_8TiledMMAINS4_8MMA_AtomIJNS4_4SM904GMMA31MMA_64x256x32_F32E5M2E4M3_SS_TNILNSO_7ScaleInE1ELSQ_1EEEEEENS4_6LayoutINS5_IJNSA_ILi2EEESB_SB_EEENS5_IJSB_NSA_ILi0EEESW_EEEEENS5_IJNS4_10UnderscoreESZ_SZ_EEEEENS4_13SM90_TMA_LOADENS4_14ComposedLayoutINS4_7SwizzleILi1ELi4ELi3EEENS4_18smem_ptr_flag_bitsILi8EEENST_INS5_IJNSA_ILi8EEESG_EEENS5_IJSG_SB_EEEEEEEvNS4_8identityES12_S1C_vS1D_EENS_8epilogue10collective6detail29Sm90TmaWarpSpecializedAdapterINS1G_15DefaultEpilogueISI_SJ_SJ_NS1F_6thread17LinearCombinationISI_Li1EffLNS1K_9ScaleType4KindE0ELNS_15FloatRoundStyleE2ESI_EENS1_15EpilogueDefaultEEEEEvvEEEEvNT_6ParamsE --------------------------
	.section	.text._ZN7cutlass13device_kernelINS_4gemm6kernel13GemmUniversalIN4cute5tupleIJiiiiEEENS1_10collective13CollectiveMmaINS1_37MainloopSm90TmaGmmaWarpSpecializedFP8ILi14ENS5_IJNS4_1CILi1EEESB_SB_EEENS1_35KernelTmaWarpSpecializedCooperativeEEENS5_IJNSA_ILi256EEESF_NSA_ILi32EEEEEENS_12float_e5m2_tENS5_IJlSB_lEEENS_12float_e4m3_tESJ_NS4_8TiledMMAINS4_8MMA_AtomIJNS4_4SM904GMMA31MMA_64x256x32_F32E5M2E4M3_SS_TNILNSO_7ScaleInE1ELSQ_1EEEEEENS4_6LayoutINS5_IJNSA_ILi2EEESB_SB_EEENS5_IJSB_NSA_ILi0EEESW_EEEEENS5_IJNS4_10UnderscoreESZ_SZ_EEEEENS4_13SM90_TMA_LOADENS4_14ComposedLayoutINS4_7SwizzleILi1ELi4ELi3EEENS4_18smem_ptr_flag_bitsILi8EEENST_INS5_IJNSA_ILi8EEESG_EEENS5_IJSG_SB_EEEEEEEvNS4_8identityES12_S1C_vS1D_EENS_8epilogue10collective6detail29Sm90TmaWarpSpecializedAdapterINS1G_15DefaultEpilogueISI_SJ_SJ_NS1F_6thread17LinearCombinationISI_Li1EffLNS1K_9ScaleType4KindE0ELNS_15FloatRoundStyleE2ESI_EENS1_15EpilogueDefaultEEEEEvvEEEEvNT_6ParamsE,"ax",@progbits
	.align	128
.text._ZN7cutlass13device_kernelINS_4gemm6kernel13GemmUniversalIN4cute5tupleIJiiiiEEENS1_10collective13CollectiveMmaINS1_37MainloopSm90TmaGmmaWarpSpecializedFP8ILi14ENS5_IJNS4_1CILi1EEESB_SB_EEENS1_35KernelTmaWarpSpecializedCooperativeEEENS5_IJNSA_ILi256EEESF_NSA_ILi32EEEEEENS_12float_e5m2_tENS5_IJlSB_lEEENS_12float_e4m3_tESJ_NS4_8TiledMMAINS4_8MMA_AtomIJNS4_4SM904GMMA31MMA_64x256x32_F32E5M2E4M3_SS_TNILNSO_7ScaleInE1ELSQ_1EEEEEENS4_6LayoutINS5_IJNSA_ILi2EEESB_SB_EEENS5_IJSB_NSA_ILi0EEESW_EEEEENS5_IJNS4_10UnderscoreESZ_SZ_EEEEENS4_13SM90_TMA_LOADENS4_14ComposedLayoutINS4_7SwizzleILi1ELi4ELi3EEENS4_18smem_ptr_flag_bitsILi8EEENST_INS5_IJNSA_ILi8EEESG_EEENS5_IJSG_SB_EEEEEEEvNS4_8identityES12_S1C_vS1D_EENS_8epilogue10collective6detail29Sm90TmaWarpSpecializedAdapterINS1G_15DefaultEpilogueISI_SJ_SJ_NS1F_6thread17LinearCombinationISI_Li1EffLNS1K_9ScaleType4KindE0ELNS_15FloatRoundStyleE2ESI_EENS1_15EpilogueDefaultEEEEEvvEEEEvNT_6ParamsE:
        .type           _ZN7cutlass13device_kernelINS_4gemm6kernel13GemmUniversalIN4cute5tupleIJiiiiEEENS1_10collective13CollectiveMmaINS1_37MainloopSm90TmaGmmaWarpSpecializedFP8ILi14ENS5_IJNS4_1CILi1EEESB_SB_EEENS1_35KernelTmaWarpSpecializedCooperativeEEENS5_IJNSA_ILi256EEESF_NSA_ILi32EEEEEENS_12float_e5m2_tENS5_IJlSB_lEEENS_12float_e4m3_tESJ_NS4_8TiledMMAINS4_8MMA_AtomIJNS4_4SM904GMMA31MMA_64x256x32_F32E5M2E4M3_SS_TNILNSO_7ScaleInE1ELSQ_1EEEEEENS4_6LayoutINS5_IJNSA_ILi2EEESB_SB_EEENS5_IJSB_NSA_ILi0EEESW_EEEEENS5_IJNS4_10UnderscoreESZ_SZ_EEEEENS4_13SM90_TMA_LOADENS4_14ComposedLayoutINS4_7SwizzleILi1ELi4ELi3EEENS4_18smem_ptr_flag_bitsILi8EEENST_INS5_IJNSA_ILi8EEESG_EEENS5_IJSG_SB_EEEEEEEvNS4_8identityES12_S1C_vS1D_EENS_8epilogue10collective6detail29Sm90TmaWarpSpecializedAdapterINS1G_15DefaultEpilogueISI_SJ_SJ_NS1F_6thread17LinearCombinationISI_Li1EffLNS1K_9ScaleType4KindE0ELNS_15FloatRoundStyleE2ESI_EENS1_15EpilogueDefaultEEEEEvvEEEEvNT_6ParamsE,@function
        .size           _ZN7cutlass13device_kernelINS_4gemm6kernel13GemmUniversalIN4cute5tupleIJiiiiEEENS1_10collective13CollectiveMmaINS1_37MainloopSm90TmaGmmaWarpSpecializedFP8ILi14ENS5_IJNS4_1CILi1EEESB_SB_EEENS1_35KernelTmaWarpSpecializedCooperativeEEENS5_IJNSA_ILi256EEESF_NSA_ILi32EEEEEENS_12float_e5m2_tENS5_IJlSB_lEEENS_12float_e4m3_tESJ_NS4_8TiledMMAINS4_8MMA_AtomIJNS4_4SM904GMMA31MMA_64x256x32_F32E5M2E4M3_SS_TNILNSO_7ScaleInE1ELSQ_1EEEEEENS4_6LayoutINS5_IJNSA_ILi2EEESB_SB_EEENS5_IJSB_NSA_ILi0EEESW_EEEEENS5_IJNS4_10UnderscoreESZ_SZ_EEEEENS4_13SM90_TMA_LOADENS4_14ComposedLayoutINS4_7SwizzleILi1ELi4ELi3EEENS4_18smem_ptr_flag_bitsILi8EEENST_INS5_IJNSA_ILi8EEESG_EEENS5_IJSG_SB_EEEEEEEvNS4_8identityES12_S1C_vS1D_EENS_8epilogue10collective6detail29Sm90TmaWarpSpecializedAdapterINS1G_15DefaultEpilogueISI_SJ_SJ_NS1F_6thread17LinearCombinationISI_Li1EffLNS1K_9ScaleType4KindE0ELNS_15FloatRoundStyleE2ESI_EENS1_15EpilogueDefaultEEEEEvvEEEEvNT_6ParamsE,(.L_x_606 - _ZN7cutlass13device_kernelINS_4gemm6kernel13GemmUniversalIN4cute5tupleIJiiiiEEENS1_10collective13CollectiveMmaINS1_37MainloopSm90TmaGmmaWarpSpecializedFP8ILi14ENS5_IJNS4_1CILi1EEESB_SB_EEENS1_35KernelTmaWarpSpecializedCooperativeEEENS5_IJNSA_ILi256EEESF_NSA_ILi32EEEEEENS_12float_e5m2_tENS5_IJlSB_lEEENS_12float_e4m3_tESJ_NS4_8TiledMMAINS4_8MMA_AtomIJNS4_4SM904GMMA31MMA_64x256x32_F32E5M2E4M3_SS_TNILNSO_7ScaleInE1ELSQ_1EEEEEENS4_6LayoutINS5_IJNSA_ILi2EEESB_SB_EEENS5_IJSB_NSA_ILi0EEESW_EEEEENS5_IJNS4_10UnderscoreESZ_SZ_EEEEENS4_13SM90_TMA_LOADENS4_14ComposedLayoutINS4_7SwizzleILi1ELi4ELi3EEENS4_18smem_ptr_flag_bitsILi8EEENST_INS5_IJNSA_ILi8EEESG_EEENS5_IJSG_SB_EEEEEEEvNS4_8identityES12_S1C_vS1D_EENS_8epilogue10collective6detail29Sm90TmaWarpSpecializedAdapterINS1G_15DefaultEpilogueISI_SJ_SJ_NS1F_6thread17LinearCombinationISI_Li1EffLNS1K_9ScaleType4KindE0ELNS_15FloatRoundStyleE2ESI_EENS1_15EpilogueDefaultEEEEEvvEEEEvNT_6ParamsE)
        .other          _ZN7cutlass13device_kernelINS_4gemm6kernel13GemmUniversalIN4cute5tupleIJiiiiEEENS1_10collective13CollectiveMmaINS1_37MainloopSm90TmaGmmaWarpSpecializedFP8ILi14ENS5_IJNS4_1CILi1EEESB_SB_EEENS1_35KernelTmaWarpSpecializedCooperativeEEENS5_IJNSA_ILi256EEESF_NSA_ILi32EEEEEENS_12float_e5m2_tENS5_IJlSB_lEEENS_12float_e4m3_tESJ_NS4_8TiledMMAINS4_8MMA_AtomIJNS4_4SM904GMMA31MMA_64x256x32_F32E5M2E4M3_SS_TNILNSO_7ScaleInE1ELSQ_1EEEEEENS4_6LayoutINS5_IJNSA_ILi2EEESB_SB_EEENS5_IJSB_NSA_ILi0EEESW_EEEEENS5_IJNS4_10UnderscoreESZ_SZ_EEEEENS4_13SM90_TMA_LOADENS4_14ComposedLayoutINS4_7SwizzleILi1ELi4ELi3EEENS4_18smem_ptr_flag_bitsILi8EEENST_INS5_IJNSA_ILi8EEESG_EEENS5_IJSG_SB_EEEEEEEvNS4_8identityES12_S1C_vS1D_EENS_8epilogue10collective6detail29Sm90TmaWarpSpecializedAdapterINS1G_15DefaultEpilogueISI_SJ_SJ_NS1F_6thread17LinearCombinationISI_Li1EffLNS1K_9ScaleType4KindE0ELNS_15FloatRoundStyleE2ESI_EENS1_15EpilogueDefaultEEEEEvvEEEEvNT_6ParamsE,@"STO_CUDA_ENTRY STV_DEFAULT"
_ZN7cutlass13device_kernelINS_4gemm6kernel13GemmUniversalIN4cute5tupleIJiiiiEEENS1_10collective13CollectiveMmaINS1_37MainloopSm90TmaGmmaWarpSpecializedFP8ILi14ENS5_IJNS4_1CILi1EEESB_SB_EEENS1_35KernelTmaWarpSpecializedCooperativeEEENS5_IJNSA_ILi256EEESF_NSA_ILi32EEEEEENS_12float_e5m2_tENS5_IJlSB_lEEENS_12float_e4m3_tESJ_NS4_8TiledMMAINS4_8MMA_AtomIJNS4_4SM904GMMA31MMA_64x256x32_F32E5M2E4M3_SS_TNILNSO_7ScaleInE1ELSQ_1EEEEEENS4_6LayoutINS5_IJNSA_ILi2EEESB_SB_EEENS5_IJSB_NSA_ILi0EEESW_EEEEENS5_IJNS4_10UnderscoreESZ_SZ_EEEEENS4_13SM90_TMA_LOADENS4_14ComposedLayoutINS4_7SwizzleILi1ELi4ELi3EEENS4_18smem_ptr_flag_bitsILi8EEENST_INS5_IJNSA_ILi8EEESG_EEENS5_IJSG_SB_EEEEEEEvNS4_8identityES12_S1C_vS1D_EENS_8epilogue10collective6detail29Sm90TmaWarpSpecializedAdapterINS1G_15DefaultEpilogueISI_SJ_SJ_NS1F_6thread17LinearCombinationISI_Li1EffLNS1K_9ScaleType4KindE0ELNS_15FloatRoundStyleE2ESI_EENS1_15EpilogueDefaultEEEEEvvEEEEvNT_6ParamsE:
[----:B------:R-:W0:Y:S02]  /*0000*/  LDC R1, c[0x0][0x28] ;  /* 0x00000a00ff017b82 */ /* 0x000e240000000800 */
[----:B0-----:R-:W-:Y:S01]  /*0010*/  VIADD R1, R1, 0xfffff990 ;  /* 0xfffff99001017836 */ /* 0x001fe20000000000 */
[----:B------:R-:W0:Y:S01]  /*0020*/  S2R R2, SR_TID.X ;  /* 0x0000000000027919 */ /* 0x000e220000002100 */
[----:B------:R-:W-:Y:S01]  /*0030*/  ELECT P0, URZ, PT ;  /* 0x00000000003f782f */ /* 0x000fe20003800000 */
[----:B------:R-:W-:Y:S01]  /*0040*/  BSSY B0, `(.L_x_0) ;  /* 0x0000015000007945 */ /* 0x000fe20003800000 */
[--C-:B0-----:R-:W-:Y:S02]  /*0050*/  SHF.R.U32.HI R0, RZ, 0x5, R2.reuse ;  /* 0x00000005ff007819 */ /* 0x101fe40000011602 */
[----:B------:R-:W-:-:S03]  /*0060*/  SHF.R.U32.HI R2, RZ, 0x7, R2 ;  /* 0x00000007ff027819 */ /* 0x000fc60000011602 */
[----:B------:R-:W0:Y:S04]  /*0070*/  SHFL.IDX PT, R3, R0, RZ, 0x1f ;  /* 0x00001fff00037589 */ /* 0x000e2800000e0000 */
[----:B------:R-:W1:Y:S01]  /*0080*/  SHFL.IDX PT, R2, R2, RZ, 0x1f ;  /* 0x00001fff02027589 */ /* 0x000e6200000e0000 */
[----:B0-----:R-:W-:Y:S02]  /*0090*/  R2UR UR4, R3 ;  /* 0x00000000030472ca */ /* 0x001fe400000e0000 */
[----:B-1----:R-:W-:-:S11]  /*00a0*/  R2UR UR6, R2 ;  /* 0x00000000020672ca */ /* 0x002fd600000e0000 */
[----:B------:R-:W-:Y:S02]  /*00b0*/  USHF.R.S32.HI UR5, URZ, 0x1f, UR4 ;  /* 0x0000001f3f057899 */ /* 0x000fe40008011404 */
[----:B------:R-:W-:Y:S02]  /*00c0*/  ISETP.NE.OR P0, PT, RZ, UR4, !P0 ;  /* 0x00000004ff007c0c */ /* 0x000fe4000c705670 */
[----:B------:R-:W-:-:S04]  /*00d0*/  ULEA.HI UR5, UR5, UR4, URZ, 0x2 ;  /* 0x0000000405057291 */ /* 0x000fc8000f8f103f */
[----:B------:R-:W-:-:S04]  /*00e0*/  ULOP3.LUT UR5, UR5, 0xfffffffc, URZ, 0xc0, !UPT ;  /* 0xfffffffc05057892 */ /* 0x000fc8000f8ec03f */
[----:B------:R-:W-:-:S03]  /*00f0*/  UIADD3 UR8, UR4, -UR5, URZ ;  /* 0x8000000504087290 */ /* 0x000fc6000fffe03f */
[----:B------:R-:W-:Y:S09]  /*0100*/  @P0 BRA `(.L_x_1) ;  /* 0x0000000000200947 */ /* 0x000ff20003800000 */
[----:B------:R-:W-:Y:S02]  /*0110*/  ULDC.64 UR4, c[0x0][0x198] ;  /* 0x0000660000047ab9 */ /* 0x000fe40000000a00 */
[----:B------:R-:W-:Y:S02]  /*0120*/  UIADD3 UR10, UP0, UR4, 0xf0, URZ ;  /* 0x000000f0040a7890 */ /* 0x000fe4000ff1e03f */
[----:B------:R-:W-:Y:S02]  /*0130*/  UIADD3 UR4, UP1, UR4, 0x1f0, URZ ;  /* 0x000001f004047890 */ /* 0x000fe4000ff3e03f */
[----:B------:R-:W-:Y:S02]  /*0140*/  UIADD3.X UR11, URZ, UR5, URZ, UP0, !UPT ;  /* 0x000000053f0b7290 */ /* 0x000fe400087fe43f */
[----:B------:R-:W-:-:S07]  /*0150*/  UIADD3.X UR5, URZ, UR5, URZ, UP1, !UPT ;  /* 0x000000053f057290 */ /* 0x000fce0008ffe43f */
[----:B------:R0:W-:Y:S02]  /*0160*/  UTMACCTL.PF [UR10] ;  /* 0x000000000a0079b9 */ /* 0x0001e40008040000 */
[----:B------:R0:W-:Y:S02]  /*0170*/  UTMACCTL.PF [UR4] ;  /* 0x00000000040079b9 */ /* 0x0001e40008040000 */
[----:B0-----:R-:W-:Y:S01]  /*0180*/  NOP ;  /* 0x0000000000007918 */ /* 0x001fe20000000000 */
.L_x_1:
[----:B------:R-:W-:Y:S05]  /*0190*/  BSYNC B0 ;  /* 0x0000000000007941 */ /* 0x000fea0003800000 */
.L_x_0:
[----:B------:R-:W0:Y:S01]  /*01a0*/  SHFL.IDX PT, R2, R0, RZ, 0x1f ;  /* 0x00001fff00027589 */ /* 0x000e2200000e0000 */
[----:B------:R-:W-:Y:S01]  /*01b0*/  UISETP.NE.AND UP0, UPT, UR8, 0x3, UPT ;  /* 0x000000030800788c */ /* 0x000fe2000bf05270 */
[----:B------:R-:W-:Y:S01]  /*01c0*/  ISETP.NE.AND P1, PT, RZ, UR6, PT ;  /* 0x00000006ff007c0c */ /* 0x000fe2000bf25270 */
[----:B------:R-:W-:Y:S02]  /*01d0*/  UIADD3 UR10, UR6, -0x1, URZ ;  /* 0xffffffff060a7890 */ /* 0x000fe4000fffe03f */
[----:B------:R-:W-:Y:S02]  /*01e0*/  UISETP.EQ.OR UP0, UPT, UR8, URZ, !UP0 ;  /* 0x0000003f0800728c */ /* 0x000fe4000c702670 */
[----:B------:R-:W-:Y:S02]  /*01f0*/  UISETP.GE.U32.AND UP1, UPT, UR10, 0x2, UPT ;  /* 0x000000020a00788c */ /* 0x000fe4000bf26070 */
[----:B------:R-:W-:-:S04]  /*0200*/  UISETP.EQ.AND UP0, UPT, UR6, URZ, UP0 ;  /* 0x0000003f0600728c */ /* 0x000fc80008702270 */
[----:B------:R-:W-:-:S04]  /*0210*/  USEL UR13, URZ, 0x1, !UP0 ;  /* 0x000000013f0d7887 */ /* 0x000fc8000c000000 */
[----:B------:R-:W-:Y:S01]  /*0220*/  USEL UR13, UR13, 0x2, UP1 ;  /* 0x000000020d0d7887 */ /* 0x000fe20008800000 */
[----:B0-----:R-:W-:-:S13]  /*0230*/  ISETP.NE.AND P0, PT, R2, RZ, PT ;  /* 0x000000ff0200720c */ /* 0x001fda0003f05270 */
[----:B------:R-:W-:Y:S05]  /*0240*/  @P0 BRA `(.L_x_2) ;  /* 0x0000000000b40947 */ /* 0x000fea0003800000 */
[----:B------:R-:W-:Y:S01]  /*0250*/  ELECT P0, URZ, PT ;  /* 0x00000000003f782f */ /* 0x000fe20003800000 */
[----:B------:R-:W-:-:S12]  /*0260*/  BSSY B0, `(.L_x_2) ;  /* 0x000002b000007945 */ /* 0x000fd80003800000 */
[----:B------:R-:W-:Y:S05]  /*0270*/  @!P0 BRA `(.L_x_3) ;  /* 0x0000000000a48947 */ /* 0x000fea0003800000 */
[----:B------:R-:W0:Y:S01]  /*0280*/  S2UR UR9, SR_CgaCtaId ;  /* 0x00000000000979c3 */ /* 0x000e220000008800 */
[----:B------:R-:W-:Y:S01]  /*0290*/  UMOV UR4, 0x400 ;  /* 0x0000040000047882 */ /* 0x000fe20000000000 */
[----:B------:R-:W-:Y:S01]  /*02a0*/  UMOV UR5, 0x1 ;  /* 0x0000000100057882 */ /* 0x000fe20000000000 */
[----:B------:R-:W-:Y:S02]  /*02b0*/  UMOV UR6, 0x100 ;  /* 0x0000010000067882 */ /* 0x000fe40000000000 */
[----:B------:R-:W-:-:S04]  /*02c0*/  UIADD3 UR6, -UR6, 0x100000, URZ ;  /* 0x0010000006067890 */ /* 0x000fc8000fffe13f */
[----:B------:R-:W-:Y:S02]  /*02d0*/  USHF.L.U32 UR7, UR6, 0xb, URZ ;  /* 0x0000000b06077899 */ /* 0x000fe4000800063f */
[----:B------:R-:W-:Y:S02]  /*02e0*/  USHF.L.U32 UR6, UR6, 0x1, URZ ;  /* 0x0000000106067899 */ /* 0x000fe4000800063f */
[----:B0-----:R-:W-:Y:S02]  /*02f0*/  ULEA UR9, UR9, UR4, 0x18 ;  /* 0x0000000409097291 */ /* 0x001fe4000f8ec03f */
[----:B------:R-:W-:-:S04]  /*0300*/  UIADD3 UR4, -UR5, 0x100000, URZ ;  /* 0x0010000005047890 */ /* 0x000fc8000fffe13f */
[----:B------:R-:W-:Y:S02]  /*0310*/  USHF.L.U32 UR5, UR4, 0xb, URZ ;  /* 0x0000000b04057899 */ /* 0x000fe4000800063f */
[----:B------:R-:W-:Y:S01]  /*0320*/  USHF.L.U32 UR4, UR4, 0x1, URZ ;  /* 0x0000000104047899 */ /* 0x000fe2000800063f */
[----:B------:R-:W0:Y:S11]  /*0330*/  FENCE.VIEW.ASYNC.S ;  /* 0x00000000000073c6 */ /* 0x000e360000000000 */
[----:B0-----:R0:W1:Y:S01]  /*0340*/  SYNCS.EXCH.64 URZ, [UR9], UR4 ;  /* 0x00000004093f75b2 */ /* 0x0010620008000100 */
[----:B------:R0:W2:Y:S01]  /*0350*/  SYNCS.EXCH.64 URZ, [UR9+0x70], UR6 ;  /* 0x00007006093f75b2 */ /* 0x0000a20008000100 */
[----:B------:R0:W3:Y:S01]  /*0360*/  SYNCS.EXCH.64 URZ, [UR9+0x8], UR4 ;  /* 0x00000804093f75b2 */ /* 0x0000e20008000100 */
[----:B------:R0:W4:Y:S01]  /*0370*/  SYNCS.EXCH.64 URZ, [UR9+0x78], UR6 ;  /* 0x00007806093f75b2 */ /* 0x0001220008000100 */
[----:B------:R0:W0:Y:S01]  /*0380*/  SYNCS.EXCH.64 URZ, [UR9+0x10], UR4 ;  /* 0x00001004093f75b2 */ /* 0x0000220008000100 */
        /* <DEDUP_REMOVED lines=23> */
[----:B-1234-:R-:W-:Y:S01]  /*0500*/  NOP ;  /* 0x0000000000007918 */ /* 0x01efe20000000000 */
.L_x_3:
[----:B0-----:R-:W-:Y:S05]  /*0510*/  BSYNC B0 ;  /* 0x0000000000007941 */ /* 0x001fea0003800000 */
.L_x_2:
[----:B------:R-:W0:Y:S01]  /*0520*/  LDC R2, c[0x0][0x65c] ;  /* 0x00019700ff027b82 */ /* 0x000e220000000800 */
[----:B------:R-:W1:Y:S01]  /*0530*/  SHFL.IDX PT, R0, R0, RZ, 0x1f ;  /* 0x00001fff00007589 */ /* 0x000e6200000e0000 */
[----:B------:R-:W-:Y:S01]  /*0540*/  ELECT P0, URZ, PT ;  /* 0x00000000003f782f */ /* 0x000fe20003800000 */
[----:B------:R-:W-:Y:S01]  /*0550*/  IMAD.MOV.U32 R3, RZ, RZ, RZ ;  /* 0x000000ffff037224 */ /* 0x000fe200078e00ff */
[----:B------:R-:W-:Y:S01]  /*0560*/  UMOV UR4, 0x20 ;  /* 0x0000002000047882 */ /* 0x000fe20000000000 */
[----:B------:R-:W2:Y:S01]  /*0570*/  S2R R11, SR_CTAID.Y ;  /* 0x00000000000b7919 */ /* 0x000ea20000002600 */
[----:B------:R-:W-:Y:S01]  /*0580*/  NOP ;  /* 0x0000000000007918 */ /* 0x000fe20000000000 */
[----:B------:R-:W-:Y:S01]  /*0590*/  NOP ;  /* 0x0000000000007918 */ /* 0x000fe20000000000 */
[----:B0-----:R-:W-:Y:S02]  /*05a0*/  ISETP.NE.AND P4, PT, R2, 0x1, PT ;  /* 0x000000010200780c */ /* 0x001fe40003f85270 */
[----:B------:R-:W0:Y:S01]  /*05b0*/  S2R R2, SR_CTAID.X ;  /* 0x0000000000027919 */ /* 0x000e220000002500 */
[----:B-1----:R-:W-:-:S10]  /*05c0*/  ISETP.NE.OR P0, PT, R0, RZ, !P0 ;  /* 0x000000ff0000720c */ /* 0x002fd40004705670 */
[----:B------:R-:W0:Y:S01]  /*05d0*/  @P4 LDC R7, c[0x0][0x10] ;  /* 0x00000400ff074b82 */ /* 0x000e220000000800 */
[----:B--2---:R-:W-:Y:S02]  /*05e0*/  @P4 IMAD.MOV.U32 R4, RZ, RZ, R11 ;  /* 0x000000ffff044224 */ /* 0x004fe400078e000b */
[----:B------:R-:W-:Y:S01]  /*05f0*/  VOTEU.ALL UP0, P0 ;  /* 0x00000000003f7886 */ /* 0x000fe20000000000 */
[----:B------:R-:W-:Y:S01]  /*0600*/  @P4 IMAD.MOV.U32 R5, RZ, RZ, RZ ;  /* 0x000000ffff054224 */ /* 0x000fe200078e00ff */
[----:B------:R-:W-:Y:S01]  /*0610*/  VOTEU.ALL UP1, P0 ;  /* 0x00000000003f7886 */ /* 0x000fe20000020000 */
[----:B------:R-:W-:Y:S02]  /*0620*/  @P4 IMAD.MOV.U32 R13, RZ, RZ, RZ ;  /* 0x000000ffff0d4224 */ /* 0x000fe400078e00ff */
[----:B------:R-:W1:Y:S01]  /*0630*/  @!P4 LDC R9, c[0x0][0xc] ;  /* 0x00000300ff09cb82 */ /* 0x000e620000000800 */
[----:B------:R-:W-:Y:S01]  /*0640*/  @!UP0 UMOV UR6, 0x400 ;  /* 0x0000040000068882 */ /* 0x000fe20000000000 */
[----:B------:R-:W-:-:S04]  /*0650*/  @!UP0 UIADD3 UR4, -UR4, 0x100000, URZ ;  /* 0x0010000004048890 */ /* 0x000fc8000fffe13f */
[----:B------:R-:W-:Y:S02]  /*0660*/  @!UP0 USHF.L.U32 UR5, UR4, 0xb, URZ ;  /* 0x0000000b04058899 */ /* 0x000fe4000800063f */
[----:B------:R-:W-:Y:S01]  /*0670*/  @!UP0 USHF.L.U32 UR4, UR4, 0x1, URZ ;  /* 0x0000000104048899 */ /* 0x000fe2000800063f */
[----:B------:R-:W2:Y:S01]  /*0680*/  @!UP0 S2UR UR7, SR_CgaCtaId ;  /* 0x00000000000789c3 */ /* 0x000ea20000008800 */
[----:B0-----:R-:W-:-:S04]  /*0690*/  @P4 IMAD.WIDE.U32 R6, R2, R7, R4 ;  /* 0x0000000702064225 */ /* 0x001fc800078e0004 */
[----:B------:R-:W-:Y:S02]  /*06a0*/  @P4 IMAD.MOV.U32 R10, RZ, RZ, R6 ;  /* 0x000000ffff0a4224 */ /* 0x000fe400078e0006 */
[----:B------:R-:W-:Y:S02]  /*06b0*/  @P4 IMAD.IADD R14, R7, 0x1, R13 ;  /* 0x00000001070e4824 */ /* 0x000fe400078e020d */
[----:B-1----:R-:W-:-:S04]  /*06c0*/  @!P4 IMAD.WIDE.U32 R4, R9, R11, R2 ;  /* 0x0000000b0904c225 */ /* 0x002fc800078e0002 */
[----:B------:R-:W-:Y:S02]  /*06d0*/  @!P4 IMAD.MOV.U32 R10, RZ, RZ, R4 ;  /* 0x000000ffff0ac224 */ /* 0x000fe400078e0004 */
[----:B------:R-:W-:Y:S01]  /*06e0*/  @!P4 IMAD.MOV.U32 R14, RZ, RZ, R5 ;  /* 0x000000ffff0ec224 */ /* 0x000fe200078e0005 */
[----:B--2---:R-:W-:Y:S02]  /*06f0*/  @!UP0 ULEA UR6, UR7, UR6, 0x18 ;  /* 0x0000000607068291 */ /* 0x004fe4000f8ec03f */
[----:B------:R0:W-:Y:S01]  /*0700*/  STL [R1+0x45c], R10 ;  /* 0x00045c0a01007387 */ /* 0x0001e20000100800 */
[----:B------:R-:W-:-:S03]  /*0710*/  VOTEU.ALL UP0, P0 ;  /* 0x00000000003f7886 */ /* 0x000fc60000000000 */
[----:B------:R0:W-:Y:S04]  /*0720*/  STL [R1+0x458], R14 ;  /* 0x0004580e01007387 */ /* 0x0001e80000100800 */
[----:B------:R-:W1:Y:S02]  /*0730*/  FENCE.VIEW.ASYNC.S ;  /* 0x00000000000073c6 */ /* 0x000e640000000000 */
[----:B-1----:R0:W1:Y:S01]  /*0740*/  @!UP0 SYNCS.EXCH.64 URZ, [UR6+0xf0], UR4 ;  /* 0x0000f004063f85b2 */ /* 0x0020620008000100 */
[----:B------:R0:W1:Y:S01]  /*0750*/  @!UP1 SYNCS.EXCH.64 URZ, [UR6+0xf8], UR4 ;  /* 0x0000f804063f95b2 */ /* 0x0000620008000100 */
[----:B------:R-:W-:Y:S01]  /*0760*/  NOP ;  /* 0x0000000000007918 */ /* 0x000fe20000000000 */
[----:B-1----:R-:W-:Y:S06]  /*0770*/  BAR.SYNC.DEFER_BLOCKING 0x0 ;  /* 0x0000000000007b1d */ /* 0x002fec0000010000 */
[----:B0-----:R-:W-:Y:S05]  /*0780*/  @!P1 BRA `(.L_x_4) ;  /* 0x0000021400689947 */ /* 0x001fea0003800000 */
[----:B------:R-:W-:-:S06]  /*0790*/  UISETP.GT.U32.AND UP0, UPT, UR10, 0x1, UPT ;  /* 0x000000010a00788c */ /* 0x000fcc000bf04070 */
[----:B------:R-:W-:-:S13]  /*07a0*/  PLOP3.LUT P0, PT, PT, PT, UP0, 0x80, 0x0 ;  /* 0x000000000000781c */ /* 0x000fda0003f0f008 */
[----:B------:R-:W-:Y:S05]  /*07b0*/  @P0 EXIT ;  /* 0x000000000000094d */ /* 0x000fea0003800000 */
[----:B------:R-:W-:Y:S01]  /*07c0*/  IMAD.MOV.U32 R5, RZ, RZ, -0x1 ;  /* 0xffffffffff057424 */ /* 0x000fe200078e00ff */
[----:B------:R-:W-:Y:S01]  /*07d0*/  ULDC.64 UR4, c[0x0][0x650] ;  /* 0x0001940000047ab9 */ /* 0x000fe20000000a00 */
[----:B------:R-:W-:Y:S01]  /*07e0*/  IMAD.MOV.U32 R4, RZ, RZ, -0x1 ;  /* 0xffffffffff047424 */ /* 0x000fe200078e00ff */
[----:B------:R-:W-:Y:S01]  /*07f0*/  ISETP.GE.U32.AND P0, PT, R10, UR4, PT ;  /* 0x000000040a007c0c */ /* 0x000fe2000bf06070 */
[----:B------:R-:W-:Y:S01]  /*0800*/  UMOV UR10, 0xffffffff ;  /* 0xffffffff000a7882 */ /* 0x000fe20000000000 */
[----:B------:R0:W-:Y:S01]  /*0810*/  STL [R1+0x464], R5 ;  /* 0x0004640501007387 */ /* 0x0001e20000100800 */
[----:B------:R-:W-:Y:S02]  /*0820*/  PRMT R0, RZ, 0x7610, R0 ;  /* 0x00007610ff007816 */ /* 0x000fe40000000000 */
[----:B------:R-:W-:Y:S01]  /*0830*/  ISETP.GE.U32.AND.EX P0, PT, R14, UR5, PT, P0 ;  /* 0x000000050e007c0c */ /* 0x000fe2000bf06100 */
[----:B------:R0:W-:-:S12]  /*0840*/  STL [R1+0x460], R4 ;  /* 0x0004600401007387 */ /* 0x0001d80000100800 */
[----:B0-----:R-:W-:Y:S05]  /*0850*/  @P0 BRA `(.L_x_5) ;  /* 0x00000004006c0947 */ /* 0x001fea0003800000 */
[----:B------:R-:W-:Y:S01]  /*0860*/  ULDC.64 UR14, c[0x0][0x628] ;  /* 0x00018a00000e7ab9 */ /* 0x000fe20000000a00 */
[----:B------:R-:W0:Y:S01]  /*0870*/  LDC.64 R12, c[0x0][0x620] ;  /* 0x00018800ff0c7b82 */ /* 0x000e220000000a00 */
[----:B------:R-:W-:Y:S01]  /*0880*/  ISETP.NE.U32.AND P0, PT, RZ, UR14, PT ;  /* 0x0000000eff007c0c */ /* 0x000fe2000bf05070 */
[----:B------:R-:W-:Y:S01]  /*0890*/  ULDC UR11, c[0x0][0x630] ;  /* 0x00018c00000b7ab9 */ /* 0x000fe20000000800 */
[----:B------:R-:W-:Y:S02]  /*08a0*/  R2UR UR4, R10 ;  /* 0x000000000a0472ca */ /* 0x000fe400000e0000 */
[----:B------:R-:W-:Y:S02]  /*08b0*/  ISETP.NE.AND.EX P0, PT, RZ, UR15, PT, P0 ;  /* 0x0000000fff007c0c */ /* 0x000fe4000bf05300 */
[----:B------:R-:W-:-:S11]  /*08c0*/  R2UR UR5, R14 ;  /* 0x000000000e0572ca */ /* 0x000fd600000e0000 */
[----:B------:R-:W-:Y:S05]  /*08d0*/  @!P0 BRA `(.L_x_6) ;  /* 0x0000000000308947 */ /* 0x000fea0003800000 */
[----:B------:R-:W-:Y:S01]  /*08e0*/  R2UR UR4, R10 ;  /* 0x000000000a0472ca */ /* 0x000fe200000e0000 */
[----:B------:R-:W-:Y:S01]  /*08f0*/  ULDC UR8, c[0x0][0x634] ;  /* 0x00018d0000087ab9 */ /* 0x000fe20000000800 */
[----:B------:R-:W-:-:S11]  /*0900*/  R2UR UR10, R14 ;  /* 0x000000000e0a72ca */ /* 0x000fd600000e0000 */
[----:B------:R-:W-:-:S04]  /*0910*/  UIADD3 UR8, UP0, UR4, UR8, URZ ;  /* 0x0000000804087290 */ /* 0x000fc8000ff1e03f */
[----:B------:R-:W-:-:S04]  /*0920*/  UIADD3.X UR10, URZ, UR10, URZ, UP0, !UPT ;  /* 0x0000000a3f0a7290 */ /* 0x000fc800087fe43f */
[----:B------:R-:W-:-:S04]  /*0930*/  UIMAD.WIDE.U32 UR4, UR10, UR14, URZ ;  /* 0x0000000e0a0472a5 */ /* 0x000fc8000f8e003f */
[----:B------:R-:W-:Y:S02]  /*0940*/  UIMAD.WIDE.U32 UR6, UP0, UR8, UR15, UR4 ;  /* 0x0000000f080672a5 */ /* 0x000fe4000f800004 */
[----:B------:R-:W-:Y:S02]  /*0950*/  UIMAD.WIDE.U32 UR4, UR8, UR14, URZ ;  /* 0x0000000e080472a5 */ /* 0x000fe4000f8e003f */
[----:B------:R-:W-:Y:S02]  /*0960*/  UIADD3.X UR9, URZ, URZ, URZ, UP0, !UPT ;  /* 0x0000003f3f097290 */ /* 0x000fe400087fe43f */
[----:B------:R-:W-:Y:S01]  /*0970*/  UIADD3 URZ, UP0, UR5, UR6, URZ ;  /* 0x00000006053f7290 */ /* 0x000fe2000ff1e03f */
[----:B------:R-:W-:-:S03]  /*0980*/  UMOV UR8, UR7 ;  /* 0x0000000700087c82 */ /* 0x000fc60008000000 */
[----:B------:R-:W-:-:S12]  /*0990*/  UIMAD.WIDE.U32.X UR4, UR10, UR15, UR8, UP0 ;  /* 0x0000000f0a0472a5 */ /* 0x000fd800080e0408 */
.L_x_6:
[----:B------:R-:W-:Y:S01]  /*09a0*/  USHF.R.U64 UR10, UR4, UR11, UR5 ;  /* 0x0000000b040a7299 */ /* 0x000fe20008001205 */
[----:B------:R-:W1:Y:S01]  /*09b0*/  LDC R8, c[0x0][0x618] ;  /* 0x00018600ff087b82 */ /* 0x000e620000000800 */
[----:B------:R-:W-:Y:S01]  /*09c0*/  USHF.R.U32.HI UR4, URZ, UR11, UR5 ;  /* 0x0000000b3f047299 */ /* 0x000fe20008011605 */
[----:B------:R-:W-:Y:S01]  /*09d0*/  I2FP.F32.U32 R0, R2 ;  /* 0x0000000200007245 */ /* 0x000fe20000201000 */
[----:B------:R-:W-:Y:S01]  /*09e0*/  IMAD.MOV.U32 R4, RZ, RZ, R10 ;  /* 0x000000ffff047224 */ /* 0x000fe200078e000a */
[----:B------:R-:W-:Y:S01]  /*09f0*/  ULDC UR5, c[0x0][0x150] ;  /* 0x0000540000057ab9 */ /* 0x000fe20000000800 */
[----:B------:R-:W-:Y:S01]  /*0a00*/  IADD3 R7, P0, RZ, -UR10, RZ ;  /* 0x8000000aff077c10 */ /* 0x000fe2000ff1e0ff */
[----:B------:R-:W-:Y:S02]  /*0a10*/  IMAD.MOV.U32 R5, RZ, RZ, R14 ;  /* 0x000000ffff057224 */ /* 0x000fe400078e000e */
[----:B------:R-:W-:Y:S01]  /*0a20*/  FMUL R0, R0, UR5 ;  /* 0x0000000500007c20 */ /* 0x000fe20008400000 */
[----:B------:R-:W2:Y:S01]  /*0a30*/  LDC.64 R20, c[0x0][0x640] ;  /* 0x00019000ff147b82 */ /* 0x000ea20000000a00 */
[----:B------:R-:W-:Y:S01]  /*0a40*/  IMAD.X R9, RZ, RZ, ~UR4, P0 ;  /* 0x80000004ff097e24 */ /* 0x000fe200080e06ff */
[----:B------:R-:W-:Y:S01]  /*0a50*/  ULDC UR4, c[0x0][0x154] ;  /* 0x0000550000047ab9 */ /* 0x000fe20000000800 */
[----:B0-----:R-:W-:-:S02]  /*0a60*/  IMAD.WIDE.U32 R4, R7, R12, R4 ;  /* 0x0000000c07047225 */ /* 0x001fc400078e0004 */
[----:B------:R-:W0:Y:S03]  /*0a70*/  F2I.U32.TRUNC.NTZ R0, R0 ;  /* 0x0000000000007305 */ /* 0x000e26000020f000 */
[----:B------:R-:W3:Y:S01]  /*0a80*/  LDC R3, c[0x0][0x144] ;  /* 0x00005100ff037b82 */ /* 0x000ee20000000800 */
[----:B------:R-:W-:-:S04]  /*0a90*/  IMAD R6, R9, R12, RZ ;  /* 0x0000000c09067224 */ /* 0x000fc800078e02ff */
[----:B------:R-:W-:-:S03]  /*0aa0*/  IMAD R7, R7, R13, R6 ;  /* 0x0000000d07077224 */ /* 0x000fc600078e0206 */
[----:B------:R-:W4:Y:S01]  /*0ab0*/  LDC R10, c[0x0][0x608] ;  /* 0x00018200ff0a7b82 */ /* 0x000f220000000800 */
[----:B------:R-:W-:Y:S02]  /*0ac0*/  IMAD.IADD R5, R5, 0x1, R7 ;  /* 0x0000000105057824 */ /* 0x000fe400078e0207 */
[----:B------:R-:W-:Y:S02]  /*0ad0*/  IMAD.MOV.U32 R7, RZ, RZ, -0x1 ;  /* 0xffffffffff077424 */ /* 0x000fe400078e00ff */
[----:B0-----:R-:W-:Y:S01]  /*0ae0*/  IMAD.MOV R6, RZ, RZ, -R0 ;  /* 0x000000ffff067224 */ /* 0x001fe200078e0a00 */
[----:B-1----:R-:W-:Y:S02]  /*0af0*/  SHF.R.U64 R14, R4, R8, R5 ;  /* 0x00000008040e7219 */ /* 0x002fe40000001205 */
[----:B------:R-:W0:Y:S01]  /*0b00*/  LDC R18, c[0x0][0x658] ;  /* 0x00019600ff127b82 */ /* 0x000e220000000800 */
[----:B------:R-:W-:Y:S02]  /*0b10*/  I2FP.F32.U32 R4, R11 ;  /* 0x0000000b00047245 */ /* 0x000fe40000201000 */
[----:B--2---:R-:W-:-:S02]  /*0b20*/  ISETP.NE.U32.AND P0, PT, R20, RZ, PT ;  /* 0x000000ff1400720c */ /* 0x004fc40003f05070 */
[----:B------:R-:W-:Y:S01]  /*0b30*/  SHF.R.U32.HI R5, RZ, R8, R5 ;  /* 0x00000008ff057219 */ /* 0x000fe20000011605 */
[----:B------:R-:W-:Y:S01]  /*0b40*/  FMUL R4, R4, UR4 ;  /* 0x0000000404047c20 */ /* 0x000fe20008400000 */
[----:B------:R-:W-:Y:S01]  /*0b50*/  ISETP.NE.AND.EX P0, PT, R21, RZ, PT, P0 ;  /* 0x000000ff1500720c */ /* 0x000fe20003f05300 */
[----:B------:R-:W1:Y:S01]  /*0b60*/  LDC R12, c[0x0][0x148] ;  /* 0x00005200ff0c7b82 */ /* 0x000e620000000800 */
[----:B---3--:R-:W-:-:S07]  /*0b70*/  IMAD R0, R3, R6, R2 ;  /* 0x0000000603007224 */ /* 0x008fce00078e0202 */
[----:B------:R-:W2:Y:S01]  /*0b80*/  LDC R16, c[0x0][0x600] ;  /* 0x00018000ff107b82 */ /* 0x000ea20000000800 */
[-CC-:B----4-:R-:W-:Y:S02]  /*0b90*/  SHF.R.U64 R22, R14, R10.reuse, R5.reuse ;  /* 0x0000000a0e167219 */ /* 0x190fe40000001205 */
[----:B------:R-:W-:Y:S01]  /*0ba0*/  SHF.R.U32.HI R3, RZ, R10, R5 ;  /* 0x0000000aff037219 */ /* 0x000fe20000011605 */
[----:B------:R-:W-:Y:S01]  /*0bb0*/  IMAD.MOV.U32 R5, RZ, RZ, 0x1 ;  /* 0x00000001ff057424 */ /* 0x000fe200078e00ff */
[----:B------:R3:W4:Y:S03]  /*0bc0*/  F2I.U32.TRUNC.NTZ R10, R4 ;  /* 0x00000004000a7305 */ /* 0x000726000020f000 */
[----:B------:R-:W1:Y:S01]  /*0bd0*/  LDC R15, c[0x0][0x648] ;  /* 0x00019200ff0f7b82 */ /* 0x000e620000000800 */
[-C--:B0-----:R-:W-:Y:S02]  /*0be0*/  SHF.L.U32 R2, R7, R18.reuse, RZ ;  /* 0x0000001207027219 */ /* 0x081fe400000006ff */
[----:B------:R-:W-:-:S02]  /*0bf0*/  SHF.R.U64 R24, R22, R18, R3 ;  /* 0x0000001216187219 */ /* 0x000fc40000001203 */
[----:B------:R-:W-:Y:S02]  /*0c00*/  LOP3.LUT R9, RZ, R2, RZ, 0x33, !PT ;  /* 0x00000002ff097212 */ /* 0x000fe400078e33ff */
[-C--:B------:R-:W-:Y:S01]  /*0c10*/  SHF.R.U32.HI R3, RZ, R18.reuse, R3 ;  /* 0x00000012ff037219 */ /* 0x080fe20000011603 */
[----:B------:R-:W0:Y:S01]  /*0c20*/  LDC R17, c[0x0][0x638] ;  /* 0x00018e00ff117b82 */ /* 0x000e220000000800 */
[----:B------:R-:W-:Y:S01]  /*0c30*/  SHF.L.U32 R8, R5, R18, RZ ;  /* 0x0000001205087219 */ /* 0x000fe200000006ff */
[----:B------:R-:W-:-:S06]  /*0c40*/  IMAD.MOV.U32 R2, RZ, RZ, R24 ;  /* 0x000000ffff027224 */ /* 0x000fcc00078e0018 */
[----:B------:R-:W0:Y:S01]  /*0c50*/  LDC R19, c[0x0][0x610] ;  /* 0x00018400ff137b82 */ /* 0x000e220000000800 */
[----:B---34-:R-:W-:Y:S05]  /*0c60*/  @!P0 BRA `(.L_x_7) ;  /* 0x0000000000288947 */ /* 0x018fea0003800000 */
[----:B------:R-:W3:Y:S02]  /*0c70*/  LDC R7, c[0x0][0x64c] ;  /* 0x00019300ff077b82 */ /* 0x000ee40000000800 */
[----:B---3--:R-:W-:-:S05]  /*0c80*/  IADD3 R7, P0, R24, R7, RZ ;  /* 0x0000000718077210 */ /* 0x008fca0007f1e0ff */
[----:B------:R-:W-:-:S04]  /*0c90*/  IMAD.X R13, RZ, RZ, R3, P0 ;  /* 0x000000ffff0d7224 */ /* 0x000fc800000e0603 */
[----:B------:R-:W-:-:S04]  /*0ca0*/  IMAD.WIDE.U32 R2, R13, R20, RZ ;  /* 0x000000140d027225 */ /* 0x000fc800078e00ff */
[----:B------:R-:W-:-:S04]  /*0cb0*/  IMAD.WIDE.U32 R4, P0, R7, R21, R2 ;  /* 0x0000001507047225 */ /* 0x000fc80007800002 */
[----:B------:R-:W-:-:S04]  /*0cc0*/  IMAD.WIDE.U32 R2, R7, R20, RZ ;  /* 0x0000001407027225 */ /* 0x000fc800078e00ff */
[----:B------:R-:W-:Y:S01]  /*0cd0*/  IMAD.X R7, RZ, RZ, RZ, P0 ;  /* 0x000000ffff077224 */ /* 0x000fe200000e06ff */
[----:B------:R-:W-:Y:S01]  /*0ce0*/  IADD3 RZ, P0, R3, R4, RZ ;  /* 0x0000000403ff7210 */ /* 0x000fe20007f1e0ff */
[----:B------:R-:W-:-:S04]  /*0cf0*/  IMAD.MOV.U32 R6, RZ, RZ, R5 ;  /* 0x000000ffff067224 */ /* 0x000fc800078e0005 */
[----:B------:R-:W-:-:S08]  /*0d00*/  IMAD.WIDE.U32.X R2, R13, R21, R6, P0 ;  /* 0x000000150d027225 */ /* 0x000fd000000e0406 */
.L_x_7:
[----:B-1----:R-:W-:Y:S01]  /*0d10*/  SHF.R.U64 R2, R2, R15, R3 ;  /* 0x0000000f02027219 */ /* 0x002fe20000001203 */
[----:B--2---:R-:W-:Y:S01]  /*0d20*/  VIADD R3, R16, 0xffffffff ;  /* 0xffffffff10037836 */ /* 0x004fe20000000000 */
[----:B------:R-:W-:Y:S01]  /*0d30*/  LOP3.LUT R9, R22, R9, RZ, 0xc0, !PT ;  /* 0x0000000916097212 */ /* 0x000fe200078ec0ff */
[----:B------:R-:W-:Y:S02]  /*0d40*/  IMAD.MOV R10, RZ, RZ, -R10 ;  /* 0x000000ffff0a7224 */ /* 0x000fe400078e0a0a */
[----:B------:R-:W-:Y:S01]  /*0d50*/  IMAD.MOV R4, RZ, RZ, -R2 ;  /* 0x000000ffff047224 */ /* 0x000fe200078e0a02 */
[----:B------:R-:W-:Y:S01]  /*0d60*/  LOP3.LUT R14, R14, R3, RZ, 0xc0, !PT ;  /* 0x000000030e0e7212 */ /* 0x000fe200078ec0ff */
[----:B------:R-:W-:Y:S02]  /*0d70*/  @P4 IMAD R0, R12, R10, R11 ;  /* 0x0000000a0c004224 */ /* 0x000fe400078e020b */
[----:B------:R-:W-:Y:S02]  /*0d80*/  IMAD R9, R8, R2, R9 ;  /* 0x0000000208097224 */ /* 0x000fe400078e0209 */
[----:B0-----:R-:W-:-:S02]  /*0d90*/  IMAD R3, R4, R17, R24 ;  /* 0x0000001104037224 */ /* 0x001fc400078e0218 */
[----:B------:R-:W-:Y:S02]  /*0da0*/  IMAD R2, R9, R19, R0 ;  /* 0x0000001309027224 */ /* 0x000fe400078e0200 */
[----:B------:R-:W-:Y:S02]  /*0db0*/  IMAD R3, R3, R16, R14 ;  /* 0x0000001003037224 */ /* 0x000fe400078e020e */
[----:B------:R-:W-:-:S03]  /*0dc0*/  IMAD.MOV.U32 R0, RZ, RZ, 0x1 ;  /* 0x00000001ff007424 */ /* 0x000fc600078e00ff */
[----:B------:R-:W-:Y:S02]  /*0dd0*/  SEL R4, R3, R2, !P4 ;  /* 0x0000000203047207 */ /* 0x000fe40006000000 */
[----:B------:R-:W-:-:S03]  /*0de0*/  SEL R2, R2, R3, !P4 ;  /* 0x0000000302027207 */ /* 0x000fc60006000000 */
[----:B------:R0:W-:Y:S04]  /*0df0*/  STL [R1+0x460], R4 ;  /* 0x0004600401007387 */ /* 0x0001e80000100800 */
[----:B------:R0:W-:Y:S02]  /*0e00*/  STL [R1+0x464], R2 ;  /* 0x0004640201007387 */ /* 0x0001e40000100800 */
.L_x_5:
[----:B------:R-:W-:-:S08]  /*0e10*/  NOP ;  /* 0x0000000000007918 */ /* 0x000fd00000000000 */
[----:B------:R-:W1:Y:S02]  /*0e20*/  USETMAXREG.TRY_ALLOC.CTAPOOL UP0, 0xf0 ;  /* 0x000000f0000079c8 */ /* 0x000e640008000600 */
[----:B-1----:R-:W-:-:S13]  /*0e30*/  PLOP3.LUT P0, PT, PT, PT, UP0, 0x80, 0x0 ;  /* 0x000000000000781c */ /* 0x002fda0003f0f008 */
[----:B------:R-:W-:Y:S05]  /*0e40*/  @!P0 BRA `(.L_x_5) ;  /* 0xfffffffc00f08947 */ /* 0x000fea000383ffff */
[----:B------:R-:W-:Y:S01]  /*0e50*/  ULDC.64 UR4, c[0x0][0x598] ;  /* 0x0001660000047ab9 */ /* 0x000fe20000000a00 */
[----:B------:R-:W-:Y:S01]  /*0e60*/  ULDC.64 UR20, c[0x0][0x208] ;  /* 0x0000820000147ab9 */ /* 0x000fe20000000a00 */
[----:B------:R-:W-:-:S04]  /*0e70*/  ISETP.NE.U32.AND P0, PT, RZ, UR4, PT ;  /* 0x00000004ff007c0c */ /* 0x000fc8000bf05070 */
[----:B------:R-:W-:-:S13]  /*0e80*/  ISETP.NE.AND.EX P0, PT, RZ, UR5, PT, P0 ;  /* 0x00000005ff007c0c */ /* 0x000fda000bf05300 */
[----:B------:R-:W-:Y:S05]  /*0e90*/  @!P0 BRA `(.L_x_8) ;  /* 0x0000000000208947 */ /* 0x000fea0003800000 */
[----:B0-----:R-:W0:Y:S02]  /*0ea0*/  LDC.64 R2, c[0x0][0x598] ;  /* 0x00016600ff027b82 */ /* 0x001e240000000a00 */
[----:B0-----:R-:W2:Y:S02]  /*0eb0*/  LDG.E.64 R2, desc[UR20][R2.64] ;  /* 0x0000001402027981 */ /* 0x001ea4000c1e1b00 */
[----:B--2---:R-:W-:-:S04]  /*0ec0*/  ISETP.NE.U32.AND P0, PT, R2, RZ, PT ;  /* 0x000000ff0200720c */ /* 0x004fc80003f05070 */
[----:B------:R-:W-:-:S13]  /*0ed0*/  ISETP.NE.AND.EX P0, PT, R3, RZ, PT, P0 ;  /* 0x000000ff0300720c */ /* 0x000fda0003f05300 */
[----:B------:R-:W-:Y:S05]  /*0ee0*/  @!P0 BRA `(.L_x_8) ;  /* 0x00000000000c8947 */ /* 0x000fea0003800000 */
[----:B------:R-:W2:Y:S02]  /*0ef0*/  LD.E R2, desc[UR20][R2.64] ;  /* 0x0000001402027980 */ /* 0x000ea4000c101900 */
[----:B--2---:R-:W-:Y:S01]  /*0f00*/  R2UR UR22, R2 ;  /* 0x00000000021672ca */ /* 0x004fe200000e0000 */
[----:B------:R-:W-:-:S14]  /*0f10*/  BRA `(.L_x_9) ;  /* 0x0000000000247947 */ /* 0x000fdc0003800000 */
.L_x_8:
[----:B------:R-:W-:Y:S02]  /*0f20*/  ULDC.64 UR4, c[0x0][0x588] ;  /* 0x0001620000047ab9 */ /* 0x000fe40000000a00 */
[----:B------:R-:W-:-:S04]  /*0f30*/  ISETP.NE.U32.AND P0, PT, RZ, UR4, PT ;  /* 0x00000004ff007c0c */ /* 0x000fc8000bf05070 */
[----:B------:R-:W-:-:S13]  /*0f40*/  ISETP.NE.AND.EX P0, PT, RZ, UR5, PT, P0 ;  /* 0x00000005ff007c0c */ /* 0x000fda000bf05300 */
[----:B------:R-:W-:Y:S05]  /*0f50*/  @!P0 BRA `(.L_x_10) ;  /* 0x0000000000108947 */ /* 0x000fea0003800000 */
[----:B0-----:R-:W0:Y:S02]  /*0f60*/  LDC.64 R2, c[0x0][0x588] ;  /* 0x00016200ff027b82 */ /* 0x001e240000000a00 */
[----:B0-----:R-:W2:Y:S02]  /*0f70*/  LDG.E R2, desc[UR20][R2.64] ;  /* 0x0000001402027981 */ /* 0x001ea4000c1e1900 */
[----:B--2---:R-:W-:Y:S01]  /*0f80*/  R2UR UR22, R2 ;  /* 0x00000000021672ca */ /* 0x004fe200000e0000 */
[----:B------:R-:W-:-:S14]  /*0f90*/  BRA `(.L_x_9) ;  /* 0x0000000000047947 */ /* 0x000fdc0003800000 */
.L_x_10:
[----:B------:R-:W-:-:S05]  /*0fa0*/  ULDC UR22, c[0x0][0x580] ;  /* 0x0001600000167ab9 */ /* 0x000fca0000000800 */
.L_x_9:
[----:B------:R-:W-:Y:S02]  /*0fb0*/  ULDC.64 UR4, c[0x0][0x5a0] ;  /* 0x0001680000047ab9 */ /* 0x000fe40000000a00 */
        /* <DEDUP_REMOVED lines=11> */
.L_x_11:
        /* <DEDUP_REMOVED lines=8> */
.L_x_13:
[----:B------:R-:W-:-:S05]  /*10f0*/  ULDC UR23, c[0x0][0x584] ;  /* 0x0001610000177ab9 */ /* 0x000fca0000000800 */
.L_x_12:
[----:B------:R-:W-:-:S13]  /*1100*/  LOP3.LUT P0, RZ, R0, 0xff, RZ, 0xc0, !PT ;  /* 0x000000ff00ff7812 */ /* 0x000fda000780c0ff */
[----:B------:R-:W-:Y:S05]  /*1110*/  @!P0 EXIT ;  /* 0x000000000000894d */ /* 0x000fea0003800000 */
[----:B------:R-:W-:Y:S01]  /*1120*/  ULDC UR4, c[0x0][0x28c] ;  /* 0x0000a30000047ab9 */ /* 0x000fe20000000800 */
[----:B------:R-:W-:Y:S02]  /*1130*/  ULOP3.LUT UR24, UR13, 0x1, URZ, 0xfc, !UPT ;  /* 0x000000010d187892 */ /* 0x000fe4000f8efc3f */
[----:B------:R-:W-:-:S04]  /*1140*/  UIADD3 UR4, UR4, 0x1f, URZ ;  /* 0x0000001f04047890 */ /* 0x000fc8000fffe03f */
[----:B------:R-:W-:-:S04]  /*1150*/  USHF.R.S32.HI UR5, URZ, 0x1f, UR4 ;  /* 0x0000001f3f057899 */ /* 0x000fc80008011404 */
[----:B------:R-:W-:-:S03]  /*1160*/  ULEA.HI UR5, UR5, UR4, URZ, 0x5 ;  /* 0x0000000405057291 */ /* 0x000fc6000f8f283f */
[----:B------:R-:W-:Y:S01]  /*1170*/  UMOV UR4, URZ ;  /* 0x0000003f00047c82 */ /* 0x000fe20008000000 */
[----:B------:R-:W-:-:S03]  /*1180*/  USHF.R.S32.HI UR9, URZ, 0x5, UR5 ;  /* 0x000000053f097899 */ /* 0x000fc60008011405 */
[----:B------:R-:W-:-:S09]  /*1190*/  UMOV UR5, URZ ;  /* 0x0000003f00057c82 */ /* 0x000fd20008000000 */
.L_x_550:
[----:B------:R-:W-:Y:S01]  /*11a0*/  STL [R1+0x454], RZ ;  /* 0x000454ff01007387 */ /* 0x000fe20000100800 */
[----:B-1----:R-:W1:Y:S01]  /*11b0*/  S2UR UR16, SR_CgaCtaId ;  /* 0x00000000001079c3 */ /* 0x002e620000008800 */
[----:B------:R-:W-:Y:S01]  /*11c0*/  UMOV UR15, 0x400 ;  /* 0x00000400000f7882 */ /* 0x000fe20000000000 */
[----:B------:R-:W-:Y:S01]  /*11d0*/  UMOV UR6, URZ ;  /* 0x0000003f00067c82 */ /* 0x000fe20008000000 */
[----:B------:R-:W-:Y:S01]  /*11e0*/  STL [R1+0x450], RZ ;  /* 0x000450ff01007387 */ /* 0x000fe20000100800 */
[----:B------:R-:W-:Y:S01]  /*11f0*/  UMOV UR7, URZ ;  /* 0x0000003f00077c82 */ /* 0x000fe20008000000 */
[----:B------:R-:W-:Y:S01]  /*1200*/  UMOV UR8, URZ ;  /* 0x0000003f00087c82 */ /* 0x000fe20008000000 */
[----:B------:R-:W-:Y:S01]  /*1210*/  CS2R R236, SRZ ;  /* 0x0000000000ec7805 */ /* 0x000fe2000001ff00 */
[----:B------:R-:W-:Y:S01]  /*1220*/  STL [R1+0x44c], RZ ;  /* 0x00044cff01007387 */ /* 0x000fe20000100800 */
[----:B0-----:R-:W0:Y:S01]  /*1230*/  LDC R2, c[0x0][0x28c] ;  /* 0x0000a300ff027b82 */ /* 0x001e220000000800 */
[----:B------:R-:W-:-:S02]  /*1240*/  CS2R R234, SRZ ;  /* 0x0000000000ea7805 */ /* 0x000fc4000001ff00 */
[----:B------:R-:W-:Y:S01]  /*1250*/  CS2R R232, SRZ ;  /* 0x0000000000e87805 */ /* 0x000fe2000001ff00 */
[----:B------:R-:W-:Y:S01]  /*1260*/  STL [R1+0x448], RZ ;  /* 0x000448ff01007387 */ /* 0x000fe20000100800 */
[----:B------:R-:W-:Y:S02]  /*1270*/  CS2R R230, SRZ ;  /* 0x0000000000e67805 */ /* 0x000fe4000001ff00 */
[----:B------:R-:W-:Y:S02]  /*1280*/  CS2R R228, SRZ ;  /* 0x0000000000e47805 */ /* 0x000fe4000001ff00 */
[----:B------:R-:W-:Y:S01]  /*1290*/  CS2R R226, SRZ ;  /* 0x0000000000e27805 */ /* 0x000fe2000001ff00 */
[----:B------:R-:W-:Y:S01]  /*12a0*/  STL [R1+0x444], RZ ;  /* 0x000444ff01007387 */ /* 0x000fe20000100800 */
[----:B------:R-:W-:Y:S02]  /*12b0*/  CS2R R224, SRZ ;  /* 0x0000000000e07805 */ /* 0x000fe4000001ff00 */
        /* <DEDUP_REMOVED lines=15> */
[----:B0-----:R-:W-:Y:S02]  /*13b0*/  ISETP.GE.AND P0, PT, R2, 0x1, PT ;  /* 0x000000010200780c */ /* 0x001fe40003f06270 */
        /* <DEDUP_REMOVED lines=131> */
[----:B------:R-:W-:-:S03]  /*1bf0*/  CS2R R150, SRZ ;  /* 0x0000000000967805 */ /* 0x000fc6000001ff00 */
[----:B------:R-:W-:Y:S04]  /*1c00*/  STL [R1+0x3ac], RZ ;  /* 0x0003acff01007387 */ /* 0x000fe80000100800 */
        /* <DEDUP_REMOVED lines=107> */
[----:B------:R-:W-:Y:S04]  /*22c0*/  STL [R1], RZ ;  /* 0x000000ff01007387 */ /* 0x000fe80000100800 */
        /* <DEDUP_REMOVED lines=39> */
[----:B------:R-:W-:Y:S01]  /*2540*/  STL [R1+0xa0], RZ ;  /* 0x0000a0ff01007387 */ /* 0x000fe20000100800 */
[----:B------:R-:W0:Y:S03]  /*2550*/  S2R R0, SR_TID.X ;  /* 0x0000000000007919 */ /* 0x000e260000002100 */
        /* <DEDUP_REMOVED lines=8> */
[----:B0-----:R-:W-:-:S03]  /*25e0*/  LOP3.LUT R0, R0, 0x80, RZ, 0xc0, !PT ;  /* 0x0000008000007812 */ /* 0x001fc600078ec0ff */
[----:B------:R-:W-:Y:S01]  /*25f0*/  STL [R1+0xc4], RZ ;  /* 0x0000c4ff01007387 */ /* 0x000fe20000100800 */
[----:B------:R-:W-:-:S03]  /*2600*/  SHF.R.U32.HI R0, RZ, 0x7, R0 ;  /* 0x00000007ff007819 */ /* 0x000fc60000011600 */
        /* <DEDUP_REMOVED lines=33> */
[----:B------:R-:W0:Y:S04]  /*2820*/  SHFL.IDX PT, R0, R0, RZ, 0x1f ;  /* 0x00001fff00007589 */ /* 0x000e2800000e0000 */
[----:B--2---:R2:W-:Y:S04]  /*2830*/  STL [R1+0x14c], RZ ;  /* 0x00014cff01007387 */ /* 0x0045e80000100800 */
[----:B------:R2:W-:Y:S04]  /*2840*/  STL [R1+0x150], RZ ;  /* 0x000150ff01007387 */ /* 0x0005e80000100800 */
[----:B------:R2:W-:Y:S04]  /*2850*/  STL [R1+0x154], RZ ;  /* 0x000154ff01007387 */ /* 0x0005e80000100800 */
[----:B------:R2:W-:Y:S04]  /*2860*/  STL [R1+0x158], RZ ;  /* 0x000158ff01007387 */ /* 0x0005e80000100800 */
[----:B------:R2:W-:Y:S04]  /*2870*/  STL [R1+0x15c], RZ ;  /* 0x00015cff01007387 */ /* 0x0005e80000100800 */
[----:B------:R2:W-:Y:S01]  /*2880*/  STL [R1+0x160], RZ ;  /* 0x000160ff01007387 */ /* 0x0005e20000100800 */
[----:B0-----:R-:W-:Y:S01]  /*2890*/  R2UR UR12, R0 ;  /* 0x00000000000c72ca */ /* 0x001fe200000e0000 */
[----:B------:R-:W-:-:S02]  /*28a0*/  IMAD.U32 R0, RZ, RZ, UR4 ;  /* 0x00000004ff007e24 */ /* 0x000fc4000f8e00ff */
[----:B------:R2:W-:Y:S04]  /*28b0*/  STL [R1+0x164], RZ ;  /* 0x000164ff01007387 */ /* 0x0005e80000100800 */
[----:B------:R2:W-:Y:S04]  /*28c0*/  STL [R1+0x168], RZ ;  /* 0x000168ff01007387 */ /* 0x0005e80000100800 */
[----:B------:R2:W-:Y:S02]  /*28d0*/  STL [R1+0x16c], RZ ;  /* 0x00016cff01007387 */ /* 0x0005e40000100800 */
[----:B------:R-:W-:-:S02]  /*28e0*/  ULEA.HI UR11, UR12, UR12, URZ, 0x1 ;  /* 0x0000000c0c0b7291 */ /* 0x000fc4000f8f083f */
[----:B------:R2:W-:Y:S02]  /*28f0*/  STL [R1+0x170], RZ ;  /* 0x000170ff01007387 */ /* 0x0005e40000100800 */
[----:B------:R-:W-:Y:S02]  /*2900*/  ULOP3.LUT UR14, UR11, 0x1ffffe, URZ, 0xc0, !UPT ;  /* 0x001ffffe0b0e7892 */ /* 0x000fe4000f8ec03f */
[----:B------:R2:W-:Y:S01]  /*2910*/  STL [R1+0x174], RZ ;  /* 0x000174ff01007387 */ /* 0x0005e20000100800 */
[----:B-1----:R-:W-:Y:S02]  /*2920*/  ULEA UR11, UR16, UR15, 0x18 ;  /* 0x0000000f100b7291 */ /* 0x002fe4000f8ec03f */
[----:B------:R-:W-:Y:S01]  /*2930*/  UIADD3 UR14, UR12, -UR14, URZ ;  /* 0x8000000e0c0e7290 */ /* 0x000fe2000fffe03f */
[----:B------:R2:W-:Y:S03]  /*2940*/  STL [R1+0x178], RZ ;  /* 0x000178ff01007387 */ /* 0x0005e60000100800 */
[----:B------:R-:W-:Y:S01]  /*2950*/  ULEA UR14, UR14, UR11, 0xb ;  /* 0x0000000b0e0e7291 */ /* 0x000fe2000f8e583f */
[----:B------:R2:W-:Y:S03]  /*2960*/  STL [R1+0x17c], RZ ;  /* 0x00017cff01007387 */ /* 0x0005e60000100800 */
[----:B------:R-:W-:Y:S01]  /*2970*/  UIADD3 UR14, UR14, 0x200, URZ ;  /* 0x000002000e0e7890 */ /* 0x000fe2000fffe03f */
[----:B------:R2:W-:Y:S03]  /*2980*/  STL [R1+0x180], RZ ;  /* 0x000180ff01007387 */ /* 0x0005e60000100800 */
[----:B------:R-:W-:Y:S01]  /*2990*/  USHF.R.U32.HI UR12, URZ, 0x4, UR14 ;  /* 0x000000043f0c7899 */ /* 0x000fe2000801160e */
[----:B------:R2:W-:Y:S02]  /*29a0*/  STL [R1+0x184], RZ ;  /* 0x000184ff01007387 */ /* 0x0005e40000100800 */
[----:B------:R-:W-:Y:S01]  /*29b0*/  UMOV UR14, UR5 ;  /* 0x00000005000e7c82 */ /* 0x000fe20008000000 */
[----:B------:R-:W-:Y:S01]  /*29c0*/  ULOP3.LUT UR12, UR12, 0x3fff, URZ, 0xc0, !UPT ;  /* 0x00003fff0c0c7892 */ /* 0x000fe2000f8ec03f */
[----:B------:R2:W-:Y:S04]  /*29d0*/  STL [R1+0x188], RZ ;  /* 0x000188ff01007387 */ /* 0x0005e80000100800 */
        /* <DEDUP_REMOVED lines=28> */
[----:B------:R2:W-:Y:S01]  /*2ba0*/  STL [R1+0x1fc], RZ ;  /* 0x0001fcff01007387 */ /* 0x0005e20000100800 */
[----:B------:R-:W-:Y:S05]  /*2bb0*/  @!P0 BRA `(.L_x_14) ;  /* 0x0000003400dc8947 */ /* 0x000fea0003800000 */
[----:B------:R-:W-:-:S06]  /*2bc0*/  UISETP.NE.AND UP0, UPT, UR24, 0x3, UPT ;  /* 0x000000031800788c */ /* 0x000fcc000bf05270 */
[----:B------:R-:W-:-:S13]  /*2bd0*/  PLOP3.LUT P1, PT, PT, PT, UP0, 0x80, 0x0 ;  /* 0x000000000000781c */ /* 0x000fda0003f2f008 */
[----:B------:R-:W-:Y:S05]  /*2be0*/  @!P1 BRA `(.L_x_15) ;  /* 0x0000000000049947 */ /* 0x000fea0003800000 */
[----:B------:R-:W-:Y:S01]  /*2bf0*/  BPT.TRAP 0x1 ;  /* 0x000000040000795c */ /* 0x000fe20000300000 */
.L_x_15:
[----:B------:R-:W-:Y:S01]  /*2c00*/  ULEA UR7, UR5, UR11, 0x3 ;  /* 0x0000000b05077291 */ /* 0x000fe2000f8e183f */
[----:B------:R-:W-:-:S05]  /*2c10*/  IMAD.U32 R0, RZ, RZ, UR4 ;  /* 0x00000004ff007e24 */ /* 0x000fca000f8e00ff */
[----:B------:R-:W-:-:S04]  /*2c20*/  SHF.L.U32 R0, R0, 0x1f, RZ ;  /* 0x0000001f00007819 */ /* 0x000fc800000006ff */
[----:B------:R0:W1:Y:S01]  /*2c30*/  SYNCS.PHASECHK.TRANS64.TRYWAIT P0, [UR7], R0 ;  /* 0x00000000ff0075a7 */ /* 0x0000620008000147 */
[----:B------:R-:W-:Y:S05]  /*2c40*/  @!P1 BRA `(.L_x_16) ;  /* 0x0000000000049947 */ /* 0x000fea0003800000 */
[----:B------:R-:W-:Y:S01]  /*2c50*/  BPT.TRAP 0x1 ;  /* 0x000000040000795c */ /* 0x000fe20000300000 */
.L_x_16:
[----:B------:R3:W-:Y:S01]  /*2c60*/  STL [R1+0x454], RZ ;  /* 0x000454ff01007387 */ /* 0x0007e20000100800 */
[----:B------:R-:W-:Y:S01]  /*2c70*/  UMOV UR6, 0x1 ;  /* 0x0000000100067882 */ /* 0x000fe20000000000 */
[----:B-1----:R-:W-:Y:S05]  /*2c80*/  @P0 BRA `(.L_x_17) ;  /* 0x0000000000080947 */ /* 0x002fea0003800000 */
[----:B------:R-:W1:Y:S02]  /*2c90*/  SYNCS.PHASECHK.TRANS64.TRYWAIT P0, [UR7], R0 ;  /* 0x00000000ff0075a7 */ /* 0x000e640008000147 */
[----:B-1----:R-:W-:Y:S05]  /*2ca0*/  @!P0 BRA `(.L_x_18) ;  /* 0x0000020c00388947 */ /* 0x002fea0003800000 */
.L_x_17:
[----:B------:R-:W-:Y:S01]  /*2cb0*/  UIADD3 UR7, UR11, 0x1c200, URZ ;  /* 0x0001c2000b077890 */ /* 0x000fe2000fffe03f */
[----:B------:R-:W-:Y:S01]  /*2cc0*/  WARPGROUP.ARRIVE ;  /* 0x00000000000079c5 */ /* 0x000fe20000000000 */
[----:B------:R-:W-:Y:S01]  /*2cd0*/  ULOP3.LUT UR16, UR12, 0x10000, URZ, 0xfc, !UPT ;  /* 0x000100000c107892 */ /* 0x000fe2000f8efc3f */
[----:B------:R-:W-:Y:S01]  /*2ce0*/  STL [R1+0x450], RZ ;  /* 0x000450ff01007387 */ /* 0x000fe20000100800 */
[----:B------:R-:W-:Y:S01]  /*2cf0*/  USHF.R.U32.HI UR7, URZ, 0x4, UR7 ;  /* 0x000000043f077899 */ /* 0x000fe20008011607 */
[----:B------:R-:W-:Y:S01]  /*2d00*/  CS2R R236, SRZ ;  /* 0x0000000000ec7805 */ /* 0x000fe2000001ff00 */
[----:B------:R-:W-:Y:S01]  /*2d10*/  ULEA UR16, UR5, UR16, 0x9 ;  /* 0x0000001005107291 */ /* 0x000fe2000f8e483f */
[----:B------:R-:W-:Y:S01]  /*2d20*/  STL [R1+0x44c], RZ ;  /* 0x00044cff01007387 */ /* 0x000fe20000100800 */
[----:B------:R-:W-:Y:S01]  /*2d30*/  ULOP3.LUT UR7, UR7, 0x3fff, URZ, 0xc0, !UPT ;  /* 0x00003fff07077892 */ /* 0x000fe2000f8ec03f */
[----:B------:R-:W-:Y:S01]  /*2d40*/  CS2R R234, SRZ ;  /* 0x0000000000ea7805 */ /* 0x000fe2000001ff00 */
[----:B------:R-:W-:Y:S01]  /*2d50*/  UMOV UR17, 0xc0000010 ;  /* 0xc000001000117882 */ /* 0x000fe20000000000 */
[----:B------:R-:W-:Y:S01]  /*2d60*/  UMOV UR19, 0xc0000010 ;  /* 0xc000001000137882 */ /* 0x000fe20000000000 */
[----:B------:R-:W-:Y:S01]  /*2d70*/  ULOP3.LUT UR7, UR7, 0x10000, URZ, 0xfc, !UPT ;  /* 0x0001000007077892 */ /* 0x000fe2000f8efc3f */
[----:B------:R-:W-:Y:S01]  /*2d80*/  STL [R1+0x448], RZ ;  /* 0x000448ff01007387 */ /* 0x000fe20000100800 */
[----:B------:R-:W-:-:S02]  /*2d90*/  CS2R R232, SRZ ;  /* 0x0000000000e87805 */ /* 0x000fc4000001ff00 */
[----:B------:R-:W-:Y:S01]  /*2da0*/  CS2R R230, SRZ ;  /* 0x0000000000e67805 */ /* 0x000fe2000001ff00 */
[----:B------:R-:W-:Y:S01]  /*2db0*/  ULEA UR18, UR5, UR7, 0x9 ;  /* 0x0000000705127291 */ /* 0x000fe2000f8e483f */
[----:B------:R-:W-:Y:S01]  /*2dc0*/  STL [R1+0x444], RZ ;  /* 0x000444ff01007387 */ /* 0x000fe20000100800 */
[----:B------:R-:W-:Y:S01]  /*2dd0*/  CS2R R228, SRZ ;  /* 0x0000000000e47805 */ /* 0x000fe2000001ff00 */
[----:B------:R-:W-:Y:S01]  /*2de0*/  ULDC UR7, c[0x0][0x50c] ;  /* 0x0001430000077ab9 */ /* 0x000fe20000000800 */
[----:B------:R-:W-:Y:S01]  /*2df0*/  CS2R R226, SRZ ;  /* 0x0000000000e27805 */ /* 0x000fe2000001ff00 */
[----:B------:R-:W-:Y:S01]  /*2e00*/  STL [R1+0x440], RZ ;  /* 0x000440ff01007387 */ /* 0x000fe20000100800 */
[----:B------:R-:W-:Y:S01]  /*2e10*/  UISETP.NE.AND UP0, UPT, UR7, 0x1, UPT ;  /* 0x000000010700788c */ /* 0x000fe2000bf05270 */
[----:B------:R-:W-:Y:S02]  /*2e20*/  CS2R R224, SRZ ;  /* 0x0000000000e07805 */ /* 0x000fe4000001ff00 */
[----:B------:R-:W-:Y:S01]  /*2e30*/  CS2R R222, SRZ ;  /* 0x0000000000de7805 */ /* 0x000fe2000001ff00 */
[----:B------:R-:W-:Y:S01]  /*2e40*/  QGMMA.64x256x32.F32.E5M2.E4M3 R4, gdesc[UR16], RZ, !UPT, gsb0 ;  /* 0x03e00000100479f3 */ /* 0x000fe2000c0018ff */
[----:B------:R-:W-:Y:S01]  /*2e50*/  STL [R1+0x43c], RZ ;  /* 0x00043cff01007387 */ /* 0x000fe20000100800 */
[----:B------:R-:W-:Y:S01]  /*2e60*/  UIADD3 UR16, UR16, 0x100, URZ ;  /* 0x0000010010107890 */ /* 0x000fe2000fffe03f */
[----:B------:R-:W-:Y:S01]  /*2e70*/  CS2R R220, SRZ ;  /* 0x0000000000dc7805 */ /* 0x000fe2000001ff00 */
[----:B------:R-:W-:Y:S01]  /*2e80*/  UMOV UR17, 0xc0000010 ;  /* 0xc000001000117882 */ /* 0x000fe20000000000 */
[----:B------:R-:W-:Y:S01]  /*2e90*/  STL [R1+0x438], RZ ;  /* 0x000438ff01007387 */ /* 0x000fe20000100800 */
[----:B------:R-:W-:Y:S01]  /*2ea0*/  USEL UR7, URZ, 0x1, UP0 ;  /* 0x000000013f077887 */ /* 0x000fe20008000000 */
[----:B------:R-:W-:-:S02]  /*2eb0*/  CS2R R218, SRZ ;  /* 0x0000000000da7805 */ /* 0x000fc4000001ff00 */
[----:B------:R-:W-:Y:S01]  /*2ec0*/  CS2R R216, SRZ ;  /* 0x0000000000d87805 */ /* 0x000fe2000001ff00 */
[----:B------:R-:W-:Y:S01]  /*2ed0*/  STL [R1+0x434], RZ ;  /* 0x000434ff01007387 */ /* 0x000fe20000100800 */
[----:B------:R-:W-:Y:S02]  /*2ee0*/  CS2R R214, SRZ ;  /* 0x0000000000d67805 */ /* 0x000fe4000001ff00 */
[----:B------:R-:W-:Y:S02]  /*2ef0*/  CS2R R212, SRZ ;  /* 0x0000000000d47805 */ /* 0x000fe4000001ff00 */
[----:B------:R-:W-:Y:S01]  /*2f00*/  ISETP.NE.AND P0, PT, RZ, UR7, PT ;  /* 0x00000007ff007c0c */ /* 0x000fe2000bf05270 */
        /* <DEDUP_REMOVED lines=93> */
[----:B------:R-:W-:-:S02]  /*34e0*/  WARPGROUP.DEPBAR.LE gsb0, 0x0 ;  /* 0x00008000000079c5 */ /* 0x000fc40000010000 */
[----:B-1----:R-:W-:Y:S01]  /*34f0*/  IMAD.MOV.U32 R3, RZ, RZ, R129 ;  /* 0x000000ffff037224 */ /* 0x002fe200078e0081 */
[----:B------:R-:W-:Y:S01]  /*3500*/  STL [R1+0x334], RZ ;  /* 0x000334ff01007387 */ /* 0x000fe20000100800 */
[----:B------:R-:W-:Y:S02]  /*3510*/  IMAD.MOV.U32 R2, RZ, RZ, R130 ;  /* 0x000000ffff027224 */ /* 0x000fe400078e0082 */
[----:B0-----:R-:W-:Y:S01]  /*3520*/  IMAD.MOV.U32 R0, RZ, RZ, R131 ;  /* 0x000000ffff007224 */ /* 0x001fe200078e0083 */
        /* <DEDUP_REMOVED lines=23> */
[----:B------:R0:W-:Y:S04]  /*36a0*/  STL.64 [R1], R4 ;  /* 0x0000000401007387 */ /* 0x0001e80000100a00 */
[----:B------:R1:W-:Y:S04]  /*36b0*/  STL.64 [R1+0x8], R6 ;  /* 0x0000080601007387 */ /* 0x0003e80000100a00 */
[----:B------:R4:W-:Y:S04]  /*36c0*/  STL.64 [R1+0x10], R8 ;  /* 0x0000100801007387 */ /* 0x0009e80000100a00 */
[----:B------:R5:W-:Y:S01]  /*36d0*/  STL.64 [R1+0x18], R10 ;  /* 0x0000180a01007387 */ /* 0x000be20000100a00 */
[----:B0-----:R-:W-:-:S03]  /*36e0*/  CS2R R4, SRZ ;  /* 0x0000000000047805 */ /* 0x001fc6000001ff00 */
[----:B------:R0:W-:Y:S01]  /*36f0*/  STL.64 [R1+0x20], R12 ;  /* 0x0000200c01007387 */ /* 0x0001e20000100a00 */
[----:B-1----:R-:W-:-:S03]  /*3700*/  CS2R R6, SRZ ;  /* 0x0000000000067805 */ /* 0x002fc6000001ff00 */
[----:B------:R1:W-:Y:S01]  /*3710*/  STL.64 [R1+0x28], R14 ;  /* 0x0000280e01007387 */ /* 0x0003e20000100a00 */
[----:B----4-:R-:W-:-:S03]  /*3720*/  CS2R R8, SRZ ;  /* 0x0000000000087805 */ /* 0x010fc6000001ff00 */
[----:B------:R4:W-:Y:S01]  /*3730*/  STL.64 [R1+0x30], R16 ;  /* 0x0000301001007387 */ /* 0x0009e20000100a00 */
[----:B-----5:R-:W-:-:S03]  /*3740*/  CS2R R10, SRZ ;  /* 0x00000000000a7805 */ /* 0x020fc6000001ff00 */
[----:B------:R5:W-:Y:S01]  /*3750*/  STL.64 [R1+0x38], R18 ;  /* 0x0000381201007387 */ /* 0x000be20000100a00 */
[----:B0-----:R-:W-:-:S03]  /*3760*/  CS2R R12, SRZ ;  /* 0x00000000000c7805 */ /* 0x001fc6000001ff00 */
[----:B------:R0:W-:Y:S01]  /*3770*/  STL.64 [R1+0x40], R20 ;  /* 0x0000401401007387 */ /* 0x0001e20000100a00 */
[----:B-1----:R-:W-:-:S03]  /*3780*/  CS2R R14, SRZ ;  /* 0x00000000000e7805 */ /* 0x002fc6000001ff00 */
[----:B------:R1:W-:Y:S01]  /*3790*/  STL.64 [R1+0x48], R22 ;  /* 0x0000481601007387 */ /* 0x0003e20000100a00 */
[----:B----4-:R-:W-:-:S03]  /*37a0*/  CS2R R16, SRZ ;  /* 0x0000000000107805 */ /* 0x010fc6000001ff00 */
[----:B------:R-:W-:Y:S01]  /*37b0*/  STL.64 [R1+0x50], R24 ;  /* 0x0000501801007387 */ /* 0x000fe20000100a00 */
[----:B-----5:R-:W-:-:S03]  /*37c0*/  CS2R R18, SRZ ;  /* 0x0000000000127805 */ /* 0x020fc6000001ff00 */
[----:B------:R-:W-:Y:S01]  /*37d0*/  STL.64 [R1+0x58], R26 ;  /* 0x0000581a01007387 */ /* 0x000fe20000100a00 */
[----:B0-----:R-:W-:-:S03]  /*37e0*/  CS2R R20, SRZ ;  /* 0x0000000000147805 */ /* 0x001fc6000001ff00 */
[----:B------:R-:W-:Y:S01]  /*37f0*/  STL.64 [R1+0x60], R28 ;  /* 0x0000601c01007387 */ /* 0x000fe20000100a00 */
[----:B-1----:R-:W-:-:S03]  /*3800*/  CS2R R22, SRZ ;  /* 0x0000000000167805 */ /* 0x002fc6000001ff00 */
[----:B------:R-:W-:Y:S04]  /*3810*/  STL.64 [R1+0x68], R30 ;  /* 0x0000681e01007387 */ /* 0x000fe80000100a00 */
        /* <DEDUP_REMOVED lines=49> */
[----:B------:R0:W-:Y:S04]  /*3b30*/  STL.64 [R1+0x1f8], R130 ;  /* 0x0001f88201007387 */ /* 0x0001e80000100a00 */
[----:B------:R1:W-:Y:S04]  /*3b40*/  STL [R1+0x2d4], RZ ;  /* 0x0002d4ff01007387 */ /* 0x0003e80000100800 */
[----:B------:R1:W-:Y:S01]  /*3b50*/  STL [R1+0x2d0], RZ ;  /* 0x0002d0ff01007387 */ /* 0x0003e20000100800 */
[----:B0-----:R-:W-:-:S03]  /*3b60*/  WARPGROUP.ARRIVE ;  /* 0x00000000000079c5 */ /* 0x001fc60000000000 */
[----:B------:R1:W-:Y:S04]  /*3b70*/  STL [R1+0x2cc], RZ ;  /* 0x0002ccff01007387 */ /* 0x0003e80000100800 */
[----:B------:R1:W-:Y:S01]  /*3b80*/  STL [R1+0x2c8], RZ ;  /* 0x0002c8ff01007387 */ /* 0x0003e20000100800 */
[----:B------:R-:W-:Y:S03]  /*3b90*/  QGMMA.64x256x32.F32.E5M2.E4M3 R24, gdesc[UR16], RZ, !UPT, gsb0 ;  /* 0x03e00000101879f3 */ /* 0x000fe6000c0018ff */
        /* <DEDUP_REMOVED lines=50> */
[----:B------:R-:W-:-:S02]  /*3ec0*/  WARPGROUP.DEPBAR.LE gsb0, 0x0 ;  /* 0x00008000000079c5 */ /* 0x000fc40000010000 */
[----:B------:R-:W-:Y:S05]  /*3ed0*/  @!P0 BRA `(.L_x_19) ;  /* 0x0000002000f88947 */ /* 0x000fea0003800000 */
[----:B------:R-:W4:Y:S04]  /*3ee0*/  LDL R4, [R1] ;  /* 0x0000000001047983 */ /* 0x000f280000100800 */
[----:B------:R-:W5:Y:S04]  /*3ef0*/  LDL R5, [R1+0x4] ;  /* 0x0000040001057983 */ /* 0x000f680000100800 */
[----:B------:R-:W2:Y:S04]  /*3f00*/  LDL R6, [R1+0x8] ;  /* 0x0000080001067983 */ /* 0x000ea80000100800 */
[----:B------:R-:W3:Y:S04]  /*3f10*/  LDL R7, [R1+0xc] ;  /* 0x00000c0001077983 */ /* 0x000ee80000100800 */
        /* <DEDUP_REMOVED lines=100> */
[----:B------:R0:W-:Y:S04]  /*4560*/  STL [R1+0x4c0], R131 ;  /* 0x0004c08301007387 */ /* 0x0001e80000100800 */
[----:B0-----:R-:W3:Y:S04]  /*4570*/  LDL R131, [R1+0x1a0] ;  /* 0x0001a00001837983 */ /* 0x001ee80000100800 */
        /* <DEDUP_REMOVED lines=39> */
[----:B0-----:R-:W3:Y:S01]  /*47f0*/  LDL R151, [R1+0x1f0] ;  /* 0x0001f00001977983 */ /* 0x001ee20000100800 */
[----:B------:R-:W-:-:S01]  /*4800*/  FADD R3, RZ, R3 ;  /* 0x00000003ff037221 */ /* 0x000fc20000000000 */
[----:B------:R-:W-:Y:S01]  /*4810*/  FADD R2, RZ, R2 ;  /* 0x00000002ff027221 */ /* 0x000fe20000000000 */
[----:B----4-:R-:W-:-:S01]  /*4820*/  FADD R4, RZ, R4 ;  /* 0x00000004ff047221 */ /* 0x010fc20000000000 */
[----:B-----5:R-:W-:Y:S01]  /*4830*/  FADD R5, RZ, R5 ;  /* 0x00000005ff057221 */ /* 0x020fe20000000000 */
[----:B--2---:R-:W-:-:S01]  /*4840*/  FADD R6, RZ, R6 ;  /* 0x00000006ff067221 */ /* 0x004fc20000000000 */
[----:B---3--:R-:W-:Y:S01]  /*4850*/  FADD R7, RZ, R7 ;  /* 0x00000007ff077221 */ /* 0x008fe20000000000 */
[----:B------:R-:W-:-:S01]  /*4860*/  FADD R8, RZ, R8 ;  /* 0x00000008ff087221 */ /* 0x000fc20000000000 */
[----:B------:R-:W-:Y:S01]  /*4870*/  FADD R9, RZ, R9 ;  /* 0x00000009ff097221 */ /* 0x000fe20000000000 */
        /* <DEDUP_REMOVED lines=13> */
[----:B------:R-:W2:Y:S01]  /*4950*/  LDL.LU R131, [R1+0x4c0] ;  /* 0x0004c00001837983 */ /* 0x000ea20000300800 */
        /* <DEDUP_REMOVED lines=13> */
[----:B------:R-:W3:Y:S01]  /*4a30*/  LDL.LU R132, [R1+0x4bc] ;  /* 0x0004bc0001847983 */ /* 0x000ee20000300800 */
        /* <DEDUP_REMOVED lines=16> */
[----:B------:R0:W-:Y:S01]  /*4b40*/  STL [R1+0x200], R133 ;  /* 0x0002008501007387 */ /* 0x0001e20000100800 */
        /* <DEDUP_REMOVED lines=9> */
[----:B0-----:R-:W4:Y:S01]  /*4be0*/  LDL.LU R133, [R1+0x4b8] ;  /* 0x0004b80001857983 */ /* 0x001f220000300800 */
[----:B------:R-:W-:-:S01]  /*4bf0*/  FADD R185, RZ, R185 ;  /* 0x000000b9ffb97221 */ /* 0x000fc20000000000 */
[----:B------:R-:W-:Y:S01]  /*4c00*/  FADD R186, RZ, R186 ;  /* 0x000000baffba7221 */ /* 0x000fe20000000000 */
[----:B------:R-:W-:-:S01]  /*4c10*/  FADD R187, RZ, R187 ;  /* 0x000000bbffbb7221 */ /* 0x000fc20000000000 */
        /* <DEDUP_REMOVED lines=10> */
[----:B0-----:R-:W5:Y:S01]  /*4cc0*/  LDL.LU R134, [R1+0x4b4] ;  /* 0x0004b40001867983 */ /* 0x001f620000300800 */
        /* <DEDUP_REMOVED lines=51> */
[----:B0-----:R-:W5:Y:S04]  /*5000*/  LDL.LU R138, [R1+0x4a4] ;  /* 0x0004a400018a7983 */ /* 0x001f680000300800 */
[----:B------:R0:W-:Y:S01]  /*5010*/  STL [R1+0x218], R139 ;  /* 0x0002188b01007387 */ /* 0x0001e20000100800 */
[----:B------:R-:W-:-:S03]  /*5020*/  FADD R140, RZ, R140 ;  /* 0x0000008cff8c7221 */ /* 0x000fc60000000000 */
        /* <DEDUP_REMOVED lines=34> */
[----:B------:R0:W-:Y:S04]  /*5250*/  STL [R1+0x248], R151 ;  /* 0x0002489701007387 */ /* 0x0001e80000100800 */
[----:B0-----:R-:W5:Y:S04]  /*5260*/  LDL.LU R151, [R1+0x470] ;  /* 0x0004700001977983 */ /* 0x001f680000300800 */
[----:B------:R0:W-:Y:S04]  /*5270*/  STL [R1+0x24c], R3 ;  /* 0x00024c0301007387 */ /* 0x0001e80000100800 */
[----:B------:R1:W-:Y:S01]  /*5280*/  STL [R1+0x250], R2 ;  /* 0x0002500201007387 */ /* 0x0003e20000100800 */
[----:B0-----:R-:W-:-:S01]  /*5290*/  FADD R3, RZ, R0 ;  /* 0x00000000ff037221 */ /* 0x001fc20000000000 */
[----:B------:R-:W-:Y:S01]  /*52a0*/  FADD R0, RZ, R25 ;  /* 0x00000019ff007221 */ /* 0x000fe20000000000 */
[----:B-1----:R-:W-:-:S03]  /*52b0*/  FADD R2, RZ, R24 ;  /* 0x00000018ff027221 */ /* 0x002fc60000000000 */
[----:B------:R0:W-:Y:S04]  /*52c0*/  STL [R1+0x254], R3 ;  /* 0x0002540301007387 */ /* 0x0001e80000100800 */
[----:B------:R1:W-:Y:S04]  /*52d0*/  STL [R1+0x258], R2 ;  /* 0x0002580201007387 */ /* 0x0003e80000100800 */
[----:B------:R2:W-:Y:S01]  /*52e0*/  STL [R1+0x25c], R0 ;  /* 0x00025c0001007387 */ /* 0x0005e20000100800 */
[----:B0-----:R-:W-:-:S01]  /*52f0*/  FADD R3, RZ, R26 ;  /* 0x0000001aff037221 */ /* 0x001fc20000000000 */
[----:B-1----:R-:W-:-:S04]  /*5300*/  FADD R2, RZ, R27 ;  /* 0x0000001bff027221 */ /* 0x002fc80000000000 */
[----:B------:R0:W-:Y:S01]  /*5310*/  STL [R1+0x260], R3 ;  /* 0x0002600301007387 */ /* 0x0001e20000100800 */
[----:B--2---:R-:W-:-:S03]  /*5320*/  FADD R0, RZ, R28 ;  /* 0x0000001cff007221 */ /* 0x004fc60000000000 */
        /* <DEDUP_REMOVED lines=207> */
[----:B---3--:R-:W-:-:S04]  /*6020*/  FADD R2, RZ, R132 ;  /* 0x00000084ff027221 */ /* 0x008fc80000000000 */
[----:B------:R5:W-:Y:S01]  /*6030*/  STL [R1+0x404], R3 ;  /* 0x0004040301007387 */ /* 0x000be20000100800 */
[----:B----4-:R-:W-:-:S03]  /*6040*/  FADD R0, RZ, R133 ;  /* 0x00000085ff007221 */ /* 0x010fc60000000000 */
[----:B------:R0:W-:Y:S04]  /*6050*/  STL [R1+0x408], R2 ;  /* 0x0004080201007387 */ /* 0x0001e80000100800 */
[----:B------:R1:W-:Y:S01]  /*6060*/  STL [R1+0x40c], R0 ;  /* 0x00040c0001007387 */ /* 0x0003e20000100800 */
[----:B-----5:R-:W-:-:S01]  /*6070*/  FADD R3, RZ, R134 ;  /* 0x00000086ff037221 */ /* 0x020fc20000000000 */
[----:B0-----:R-:W-:-:S04]  /*6080*/  FADD R2, RZ, R135 ;  /* 0x00000087ff027221 */ /* 0x001fc80000000000 */
[----:B------:R0:W-:Y:S01]  /*6090*/  STL [R1+0x410], R3 ;  /* 0x0004100301007387 */ /* 0x0001e20000100800 */
[----:B-1----:R-:W-:-:S03]  /*60a0*/  FADD R0, RZ, R136 ;  /* 0x00000088ff007221 */ /* 0x002fc60000000000 */
        /* <DEDUP_REMOVED lines=32> */
[----:B------:R-:W-:-:S05]  /*62b0*/  UMOV UR6, URZ ;  /* 0x0000003f00067c82 */ /* 0x000fca0008000000 */
.L_x_19:
[----:B------:R-:W-:-:S04]  /*62c0*/  UIADD3 UR14, UR5, 0x1, URZ ;  /* 0x00000001050e7890 */ /* 0x000fc8000fffe03f */
[----:B------:R-:W-:-:S04]  /*62d0*/  UISETP.NE.AND UP0, UPT, UR14, 0xe, UPT ;  /* 0x0000000e0e00788c */ /* 0x000fc8000bf05270 */
[----:B------:R-:W-:Y:S02]  /*62e0*/  USEL UR8, URZ, 0x1, UP0 ;  /* 0x000000013f087887 */ /* 0x000fe40008000000 */
[----:B------:R-:W-:Y:S02]  /*62f0*/  USEL UR14, UR14, URZ, UP0 ;  /* 0x0000003f0e0e7287 */ /* 0x000fe40008000000 */
[----:B------:R-:W-:-:S06]  /*6300*/  ULOP3.LUT UR8, UR4, UR8, URZ, 0x3c, !UPT ;  /* 0x0000000804087292 */ /* 0x000fcc000f8e3c3f */
[----:B0-----:R-:W-:Y:S01]  /*6310*/  IMAD.U32 R0, RZ, RZ, UR8 ;  /* 0x00000008ff007e24 */ /* 0x001fe2000f8e00ff */
[----:B------:R-:W-:-:S06]  /*6320*/  UMOV UR8, 0x1 ;  /* 0x0000000100087882 */ /* 0x000fcc0000000000 */
.L_x_14:
[----:B------:R-:W-:-:S04]  /*6330*/  UISETP.LT.AND UP0, UPT, UR9, 0x1, UPT ;  /* 0x000000010900788c */ /* 0x000fc8000bf01270 */
[----:B------:R-:W-:-:S04]  /*6340*/  USEL UR15, UR9, 0x1, UP0 ;  /* 0x00000001090f7887 */ /* 0x000fc80008000000 */
[----:B------:R-:W-:-:S04]  /*6350*/  UIADD3 UR15, UR9, -UR15, URZ ;  /* 0x8000000f090f7290 */ /* 0x000fc8000fffe03f */
[----:B------:R-:W-:-:S06]  /*6360*/  UISETP.GE.AND UP0, UPT, UR15, 0x1, UPT ;  /* 0x000000010f00788c */ /* 0x000fcc000bf06270 */
[----:B------:R-:W-:-:S13]  /*6370*/  PLOP3.LUT P0, PT, PT, PT, UP0, 0x80, 0x0 ;  /* 0x000000000000781c */ /* 0x000fda0003f0f008 */
[----:B------:R-:W-:Y:S05]  /*6380*/  @!P0 BRA `(.L_x_20) ;  /* 0x0000004c00948947 */ /* 0x000fea0003800000 */
[----:B------:R-:W-:Y:S01]  /*6390*/  IMAD.U32 R2, RZ, RZ, UR15 ;  /* 0x0000000fff027e24 */ /* 0x000fe2000f8e00ff */
[----:B------:R-:W-:Y:S01]  /*63a0*/  UMOV UR25, UR5 ;  /* 0x0000000500197c82 */ /* 0x000fe20008000000 */
[----:B------:R-:W-:-:S05]  /*63b0*/  ULDC UR26, c[0x0][0x50c] ;  /* 0x00014300001a7ab9 */ /* 0x000fca0000000800 */
.L_x_28:
[----:B------:R-:W-:-:S06]  /*63c0*/  UISETP.NE.AND UP0, UPT, UR24, 0x3, UPT ;  /* 0x000000031800788c */ /* 0x000fcc000bf05270 */
[----:B------:R-:W-:-:S13]  /*63d0*/  PLOP3.LUT P1, PT, PT, PT, UP0, 0x80, 0x0 ;  /* 0x000000000000781c */ /* 0x000fda0003f2f008 */
[----:B0-----:R-:W-:Y:S05]  /*63e0*/  @!P1 BRA `(.L_x_21) ;  /* 0x0000000000049947 */ /* 0x001fea0003800000 */
[----:B------:R-:W-:Y:S01]  /*63f0*/  BPT.TRAP 0x1 ;  /* 0x000000040000795c */ /* 0x000fe20000300000 */
.L_x_21:
[----:B------:R-:W0:Y:S01]  /*6400*/  S2UR UR15, SR_CgaCtaId ;  /* 0x00000000000f79c3 */ /* 0x000e220000008800 */
[----:B------:R-:W-:Y:S01]  /*6410*/  UMOV UR11, 0x400 ;  /* 0x00000400000b7882 */ /* 0x000fe20000000000 */
[----:B------:R-:W-:Y:S01]  /*6420*/  SHF.L.U32 R3, R0, 0x1f, RZ ;  /* 0x0000001f00037819 */ /* 0x000fe200000006ff */
[----:B0-----:R-:W-:-:S04]  /*6430*/  ULEA UR11, UR15, UR11, 0x18 ;  /* 0x0000000b0f0b7291 */ /* 0x001fc8000f8ec03f */
[----:B------:R-:W-:-:S09]  /*6440*/  ULEA UR15, UR14, UR11, 0x3 ;  /* 0x0000000b0e0f7291 */ /* 0x000fd2000f8e183f */
[----:B------:R0:W4:Y:S01]  /*6450*/  SYNCS.PHASECHK.TRANS64.TRYWAIT P0, [UR15], R3 ;  /* 0x00000003ff0075a7 */ /* 0x000122000800014f */
[----:B------:R-:W-:Y:S05]  /*6460*/  @!P1 BRA `(.L_x_22) ;  /* 0x0000000000049947 */ /* 0x000fea0003800000 */
[----:B------:R-:W-:Y:S01]  /*6470*/  BPT.TRAP 0x1 ;  /* 0x000000040000795c */ /* 0x000fe20000300000 */
.L_x_22:
[----:B----4-:R-:W-:Y:S05]  /*6480*/  @P0 BRA `(.L_x_23) ;  /* 0x0000000000080947 */ /* 0x010fea0003800000 */
[----:B------:R-:W4:Y:S02]  /*6490*/  SYNCS.PHASECHK.TRANS64.TRYWAIT P0, [UR15], R3 ;  /* 0x00000003ff0075a7 */ /* 0x000f24000800014f */
[----:B----4-:R-:W-:Y:S05]  /*64a0*/  @!P0 BRA `(.L_x_24) ;  /* 0x000001d400508947 */ /* 0x010fea0003800000 */
.L_x_23:
        /* <DEDUP_REMOVED lines=64> */
[----:B----4-:R-:W4:Y:S04]  /*68b0*/  LDL.LU.64 R108, [R1] ;  /* 0x00000000016c7983 */ /* 0x010f280000300a00 */
[----:B------:R-:W4:Y:S04]  /*68c0*/  LDL.LU.64 R110, [R1+0x8] ;  /* 0x00000800016e7983 */ /* 0x000f280000300a00 */
        /* <DEDUP_REMOVED lines=61> */
[----:B------:R-:W4:Y:S01]  /*6ca0*/  LDL.LU.64 R234, [R1+0x1f8] ;  /* 0x0001f80001ea7983 */ /* 0x000f220000300a00 */
[----:B------:R-:W-:-:S02]  /*6cb0*/  UIADD3 UR15, UR11, 0x1c200, URZ ;  /* 0x0001c2000b0f7890 */ /* 0x000fc4000fffe03f */
[----:B------:R-:W-:Y:S02]  /*6cc0*/  UISETP.NE.AND UP0, UPT, UR7, URZ, UPT ;  /* 0x0000003f0700728c */ /* 0x000fe4000bf05270 */
[----:B------:R-:W-:Y:S02]  /*6cd0*/  USHF.R.U32.HI UR15, URZ, 0x4, UR15 ;  /* 0x000000043f0f7899 */ /* 0x000fe4000801160f */
[----:B------:R-:W-:Y:S02]  /*6ce0*/  USEL UR8, UR8, URZ, !UP0 ;  /* 0x0000003f08087287 */ /* 0x000fe4000c000000 */
[----:B------:R-:W-:Y:S02]  /*6cf0*/  ULOP3.LUT UR15, UR15, 0x3fff, URZ, 0xc0, !UPT ;  /* 0x00003fff0f0f7892 */ /* 0x000fe4000f8ec03f */
[----:B------:R-:W-:Y:S02]  /*6d00*/  ULOP3.LUT UR16, UR12, 0x10000, URZ, 0xfc, !UPT ;  /* 0x000100000c107892 */ /* 0x000fe4000f8efc3f */
[----:B------:R-:W-:-:S02]  /*6d10*/  ULOP3.LUT UR15, UR15, 0x10000, URZ, 0xfc, !UPT ;  /* 0x000100000f0f7892 */ /* 0x000fc4000f8efc3f */
[----:B------:R-:W-:Y:S02]  /*6d20*/  UISETP.NE.U32.AND UP0, UPT, UR8, URZ, UPT ;  /* 0x0000003f0800728c */ /* 0x000fe4000bf05070 */
[----:B------:R-:W-:Y:S02]  /*6d30*/  ULEA UR16, UR14, UR16, 0x9 ;  /* 0x000000100e107291 */ /* 0x000fe4000f8e483f */
[----:B------:R-:W-:Y:S01]  /*6d40*/  ULEA UR18, UR14, UR15, 0x9 ;  /* 0x0000000f0e127291 */ /* 0x000fe2000f8e483f */
[----:B------:R-:W-:Y:S01]  /*6d50*/  UMOV UR17, 0xc0000010 ;  /* 0xc000001000117882 */ /* 0x000fe20000000000 */
[----:B------:R-:W-:Y:S01]  /*6d60*/  UMOV UR19, 0xc0000010 ;  /* 0xc000001000137882 */ /* 0x000fe20000000000 */
[----:B----4-:R-:W-:-:S06]  /*6d70*/  WARPGROUP.ARRIVE ;  /* 0x00000000000079c5 */ /* 0x010fcc0000000000 */
[----:B------:R-:W-:Y:S03]  /*6d80*/  QGMMA.64x256x32.F32.E5M2.E4M3 R108, gdesc[UR16], R108, UP0, gsb0 ;  /* 0x03e00000106c79f3 */ /* 0x000fe6000b80186c */
[----:B------:R-:W-:Y:S02]  /*6d90*/  WARPGROUP.DEPBAR.LE gsb0, 0x0 ;  /* 0x00008000000079c5 */ /* 0x000fe40000010000 */
[----:B------:R-:W-:Y:S01]  /*6da0*/  STL.64 [R1], R108 ;  /* 0x0000006c01007387 */ /* 0x000fe20000100a00 */
[----:B0-----:R-:W-:-:S03]  /*6db0*/  IMAD.MOV.U32 R3, RZ, RZ, R108 ;  /* 0x000000ffff037224 */ /* 0x001fc600078e006c */
        /* <DEDUP_REMOVED lines=63> */
[----:B0-----:R0:W5:Y:S04]  /*71b0*/  LDL.LU.64 R234, [R1+0x668] ;  /* 0x0006680001ea7983 */ /* 0x0011680000300a00 */
[----:B------:R0:W5:Y:S04]  /*71c0*/  LDL.LU.64 R232, [R1+0x660] ;  /* 0x0006600001e87983 */ /* 0x0001680000300a00 */
        /* <DEDUP_REMOVED lines=62> */
[----:B------:R-:W-:Y:S01]  /*75b0*/  UIADD3 UR16, UR16, 0x100, URZ ;  /* 0x0000010010107890 */ /* 0x000fe2000fffe03f */
[----:B------:R-:W-:Y:S01]  /*75c0*/  UMOV UR17, 0xc0000010 ;  /* 0xc000001000117882 */ /* 0x000fe20000000000 */
[----:B------:R-:W-:Y:S01]  /*75d0*/  UIADD3 UR6, UR6, 0x1, URZ ;  /* 0x0000000106067890 */ /* 0x000fe2000fffe03f */
[----:B----4-:R-:W-:-:S06]  /*75e0*/  WARPGROUP.ARRIVE ;  /* 0x00000000000079c5 */ /* 0x010fcc0000000000 */
[----:B------:R-:W-:Y:S01]  /*75f0*/  QGMMA.64x256x32.F32.E5M2.E4M3 R24, gdesc[UR16], R24, UP0, gsb0 ;  /* 0x03e00000101879f3 */ /* 0x000fe2000b801818 */
[----:B------:R-:W-:-:S04]  /*7600*/  UISETP.NE.AND UP0, UPT, UR6, UR26, UPT ;  /* 0x0000001a0600728c */ /* 0x000fc8000bf05270 */
[----:B------:R-:W-:-:S06]  /*7610*/  USEL UR7, URZ, 0x1, UP0 ;  /* 0x000000013f077887 */ /* 0x000fcc0008000000 */
[----:B------:R-:W-:Y:S01]  /*7620*/  ISETP.NE.AND P0, PT, RZ, UR7, PT ;  /* 0x00000007ff007c0c */ /* 0x000fe2000bf05270 */
[----:B------:R-:W-:-:S12]  /*7630*/  WARPGROUP.DEPBAR.LE gsb0, 0x0 ;  /* 0x00008000000079c5 */ /* 0x000fd80000010000 */
[----:B0-----:R-:W-:Y:S05]  /*7640*/  @!P0 BRA `(.L_x_25) ;  /* 0x00000038008c8947 */ /* 0x001fea0003800000 */
[----:B------:R0:W-:Y:S04]  /*7650*/  STL [R1+0x658], R31 ;  /* 0x0006581f01007387 */ /* 0x0001e80000100800 */
[----:B------:R4:W-:Y:S01]  /*7660*/  STL [R1+0x654], R32 ;  /* 0x0006542001007387 */ /* 0x0009e20000100800 */
[----:B0-----:R-:W-:-:S03]  /*7670*/  IMAD.MOV.U32 R31, RZ, RZ, R3 ;  /* 0x000000ffff1f7224 */ /* 0x001fc600078e0003 */
[----:B----4-:R-:W4:Y:S04]  /*7680*/  LDL R32, [R1+0x4] ;  /* 0x0000040001207983 */ /* 0x010f280000100800 */
[----:B------:R0:W-:Y:S04]  /*7690*/  STL [R1+0x650], R33 ;  /* 0x0006502101007387 */ /* 0x0001e80000100800 */
[----:B0-----:R-:W2:Y:S04]  /*76a0*/  LDL R33, [R1+0x8] ;  /* 0x0000080001217983 */ /* 0x001ea80000100800 */
        /* <DEDUP_REMOVED lines=177> */
[----:B0-----:R-:W3:Y:S04]  /*81c0*/  LDL.LU R122, [R1+0x200] ;  /* 0x00020000017a7983 */ /* 0x001ee80000300800 */
        /* <DEDUP_REMOVED lines=14> */
[----:B------:R-:W3:Y:S04]  /*82b0*/  LDL.LU R3, [R1+0x234] ;  /* 0x0002340001037983 */ /* 0x000ee80000300800 */
        /* <DEDUP_REMOVED lines=46> */
[----:B-----5:R0:W-:Y:S04]  /*85a0*/  STL [R1+0x470], R0 ;  /* 0x0004700001007387 */ /* 0x0201e80000100800 */
[----:B0-----:R-:W3:Y:S01]  /*85b0*/  LDL R0, [R1+0x168] ;  /* 0x0001680001007983 */ /* 0x001ee20000100800 */
[----:B------:R-:W-:-:S01]  /*85c0*/  FADD R4, R31, R4 ;  /* 0x000000041f047221 */ /* 0x000fc20000000000 */
[----:B----4-:R-:W-:Y:S01]  /*85d0*/  FADD R5, R32, R5 ;  /* 0x0000000520057221 */ /* 0x010fe20000000000 */
[----:B--2---:R-:W-:-:S01]  /*85e0*/  FADD R6, R33, R6 ;  /* 0x0000000621067221 */ /* 0x004fc20000000000 */
[----:B------:R-:W2:Y:S01]  /*85f0*/  LDL.LU R31, [R1+0x658] ;  /* 0x00065800011f7983 */ /* 0x000ea20000300800 */
[----:B---3--:R-:W-:-:S01]  /*8600*/  FADD R7, R34, R7 ;  /* 0x0000000722077221 */ /* 0x008fc20000000000 */
[----:B------:R-:W-:-:S02]  /*8610*/  FADD R8, R35, R8 ;  /* 0x0000000823087221 */ /* 0x000fc40000000000 */
[----:B------:R-:W3:Y:S01]  /*8620*/  LDL.LU R32, [R1+0x654] ;  /* 0x0006540001207983 */ /* 0x000ee20000300800 */
[----:B------:R-:W-:-:S03]  /*8630*/  FADD R9, R36, R9 ;  /* 0x0000000924097221 */ /* 0x000fc60000000000 */
[----:B------:R-:W4:Y:S01]  /*8640*/  LDL.LU R33, [R1+0x650] ;  /* 0x0006500001217983 */ /* 0x000f220000300800 */
        /* <DEDUP_REMOVED lines=160> */
[----:B------:R-:W-:-:S01]  /*9050*/  FADD R218, R117, R218 ;  /* 0x000000da75da7221 */ /* 0x000fc20000000000 */
[----:B------:R-:W-:Y:S02]  /*9060*/  FADD R122, R124, R122 ;  /* 0x0000007a7c7a7221 */ /* 0x000fe40000000000 */
[----:B------:R-:W4:Y:S01]  /*9070*/  LDL.LU R114, [R1+0x50c] ;  /* 0x00050c0001727983 */ /* 0x000f220000300800 */
[----:B------:R-:W-:-:S03]  /*9080*/  FADD R219, R118, R219 ;  /* 0x000000db76db7221 */ /* 0x000fc60000000000 */
[----:B------:R-:W4:Y:S01]  /*9090*/  LDL.LU R115, [R1+0x508] ;  /* 0x0005080001737983 */ /* 0x000f220000300800 */
[----:B------:R-:W-:-:S03]  /*90a0*/  FADD R220, R119, R220 ;  /* 0x000000dc77dc7221 */ /* 0x000fc60000000000 */
[----:B------:R-:W4:Y:S01]  /*90b0*/  LDL.LU R116, [R1+0x504] ;  /* 0x0005040001747983 */ /* 0x000f220000300800 */
[----:B------:R-:W-:-:S03]  /*90c0*/  FADD R221, R120, R221 ;  /* 0x000000dd78dd7221 */ /* 0x000fc60000000000 */
[----:B------:R-:W4:Y:S04]  /*90d0*/  LDL.LU R117, [R1+0x500] ;  /* 0x0005000001757983 */ /* 0x000f280000300800 */
[----:B------:R-:W4:Y:S04]  /*90e0*/  LDL.LU R118, [R1+0x4fc] ;  /* 0x0004fc0001767983 */ /* 0x000f280000300800 */
[----:B------:R-:W4:Y:S04]  /*90f0*/  LDL.LU R119, [R1+0x4f8] ;  /* 0x0004f80001777983 */ /* 0x000f280000300800 */
[----:B------:R-:W4:Y:S01]  /*9100*/  LDL.LU R120, [R1+0x4f4] ;  /* 0x0004f40001787983 */ /* 0x000f220000300800 */
[----:B------:R-:W-:-:S01]  /*9110*/  FADD R237, R126, R237 ;  /* 0x000000ed7eed7221 */ /* 0x000fc20000000000 */
[----:B------:R-:W-:Y:S01]  /*9120*/  FADD R236, R128, R236 ;  /* 0x000000ec80ec7221 */ /* 0x000fe20000000000 */
[----:B------:R-:W-:-:S01]  /*9130*/  FADD R225, R150, R225 ;  /* 0x000000e196e17221 */ /* 0x000fc20000000000 */
[----:B------:R0:W-:Y:S01]  /*9140*/  STL [R1+0x200], R122 ;  /* 0x0002007a01007387 */ /* 0x0001e20000100800 */
[----:B------:R-:W-:-:S01]  /*9150*/  FADD R228, R146, R228 ;  /* 0x000000e492e47221 */ /* 0x000fc20000000000 */
[----:B------:R-:W-:Y:S01]  /*9160*/  FADD R230, R143, R230 ;  /* 0x000000e68fe67221 */ /* 0x000fe20000000000 */
[----:B------:R-:W-:-:S01]  /*9170*/  FADD R231, R141, R231 ;  /* 0x000000e78de77221 */ /* 0x000fc20000000000 */
[----:B------:R-:W-:Y:S01]  /*9180*/  FADD R223, R2, R223 ;  /* 0x000000df02df7221 */ /* 0x000fe20000000000 */
[----:B------:R-:W-:-:S01]  /*9190*/  FADD R222, R0, R222 ;  /* 0x000000de00de7221 */ /* 0x000fc20000000000 */
[----:B------:R-:W-:Y:S01]  /*91a0*/  FADD R224, R151, R224 ;  /* 0x000000e097e07221 */ /* 0x000fe20000000000 */
[----:B------:R-:W-:-:S01]  /*91b0*/  FADD R226, R149, R226 ;  /* 0x000000e295e27221 */ /* 0x000fc20000000000 */
[----:B------:R-:W-:Y:S01]  /*91c0*/  FADD R227, R147, R227 ;  /* 0x000000e393e37221 */ /* 0x000fe20000000000 */
[----:B------:R-:W-:-:S01]  /*91d0*/  FADD R229, R145, R229 ;  /* 0x000000e591e57221 */ /* 0x000fc20000000000 */
[----:B0-----:R-:W2:Y:S01]  /*91e0*/  LDL.LU R122, [R1+0x204] ;  /* 0x00020400017a7983 */ /* 0x001ea20000300800 */
[----:B------:R-:W-:-:S01]  /*91f0*/  FADD R232, R136, R232 ;  /* 0x000000e888e87221 */ /* 0x000fc20000000000 */
[----:B------:R-:W-:Y:S01]  /*9200*/  FADD R233, R134, R233 ;  /* 0x000000e986e97221 */ /* 0x000fe20000000000 */
[----:B------:R-:W-:-:S01]  /*9210*/  FADD R234, R132, R234 ;  /* 0x000000ea84ea7221 */ /* 0x000fc20000000000 */
[----:B------:R-:W3:Y:S01]  /*9220*/  LDL.LU R124, [R1+0x208] ;  /* 0x00020800017c7983 */ /* 0x000ee20000300800 */
[----:B------:R-:W-:-:S03]  /*9230*/  FADD R235, R130, R235 ;  /* 0x000000eb82eb7221 */ /* 0x000fc60000000000 */
[----:B------:R-:W4:Y:S04]  /*9240*/  LDL.LU R126, [R1+0x20c] ;  /* 0x00020c00017e7983 */ /* 0x000f280000300800 */
[----:B------:R-:W4:Y:S04]  /*9250*/  LDL.LU R128, [R1+0x210] ;  /* 0x0002100001807983 */ /* 0x000f280000300800 */
[----:B------:R-:W4:Y:S04]  /*9260*/  LDL.LU R150, [R1+0x214] ;  /* 0x0002140001967983 */ /* 0x000f280000300800 */
[----:B------:R-:W4:Y:S04]  /*9270*/  LDL.LU R146, [R1+0x218] ;  /* 0x0002180001927983 */ /* 0x000f280000300800 */
[----:B------:R-:W4:Y:S04]  /*9280*/  LDL.LU R143, [R1+0x21c] ;  /* 0x00021c00018f7983 */ /* 0x000f280000300800 */
[----:B------:R-:W4:Y:S04]  /*9290*/  LDL.LU R141, [R1+0x220] ;  /* 0x00022000018d7983 */ /* 0x000f280000300800 */
[----:B------:R-:W4:Y:S04]  /*92a0*/  LDL.LU R2, [R1+0x224] ;  /* 0x0002240001027983 */ /* 0x000f280000300800 */
[----:B------:R-:W4:Y:S04]  /*92b0*/  LDL.LU R0, [R1+0x228] ;  /* 0x0002280001007983 */ /* 0x000f280000300800 */
[----:B------:R-:W4:Y:S04]  /*92c0*/  LDL R130, [R1+0x1e0] ;  /* 0x0001e00001827983 */ /* 0x000f280000100800 */
[----:B------:R-:W4:Y:S04]  /*92d0*/  LDL R132, [R1+0x1e4] ;  /* 0x0001e40001847983 */ /* 0x000f280000100800 */
[----:B------:R-:W4:Y:S04]  /*92e0*/  LDL R134, [R1+0x1e8] ;  /* 0x0001e80001867983 */ /* 0x000f280000100800 */
[----:B------:R-:W4:Y:S04]  /*92f0*/  LDL R136, [R1+0x1ec] ;  /* 0x0001ec0001887983 */ /* 0x000f280000100800 */
[----:B------:R-:W4:Y:S04]  /*9300*/  LDL R151, [R1+0x1f0] ;  /* 0x0001f00001977983 */ /* 0x000f280000100800 */
[----:B------:R-:W4:Y:S04]  /*9310*/  LDL R149, [R1+0x1f4] ;  /* 0x0001f40001957983 */ /* 0x000f280000100800 */
[----:B------:R-:W4:Y:S04]  /*9320*/  LDL R147, [R1+0x1f8] ;  /* 0x0001f80001937983 */ /* 0x000f280000100800 */
[----:B------:R-:W4:Y:S01]  /*9330*/  LDL R145, [R1+0x1fc] ;  /* 0x0001fc0001917983 */ /* 0x000f220000100800 */
[----:B------:R-:W-:-:S01]  /*9340*/  FADD R137, R138, R137 ;  /* 0x000000898a897221 */ /* 0x000fc20000000000 */
[----:B------:R-:W-:Y:S01]  /*9350*/  FADD R133, R135, R133 ;  /* 0x0000008587857221 */ /* 0x000fe20000000000 */
[----:B------:R-:W-:-:S01]  /*9360*/  FADD R3, R131, R3 ;  /* 0x0000000383037221 */ /* 0x000fc20000000000 */
[----:B--2---:R-:W-:-:S02]  /*9370*/  FADD R122, R121, R122 ;  /* 0x0000007a797a7221 */ /* 0x004fc40000000000 */
[----:B------:R-:W2:Y:S01]  /*9380*/  LDL.LU R121, [R1+0x4f0] ;  /* 0x0004f00001797983 */ /* 0x000ea20000300800 */
[----:B---3--:R-:W-:-:S03]  /*9390*/  FADD R124, R123, R124 ;  /* 0x0000007c7b7c7221 */ /* 0x008fc60000000000 */
[----:B------:R0:W-:Y:S01]  /*93a0*/  STL [R1+0x204], R122 ;  /* 0x0002047a01007387 */ /* 0x0001e20000100800 */
[----:B----4-:R-:W-:-:S01]  /*93b0*/  FADD R126, R125, R126 ;  /* 0x0000007e7d7e7221 */ /* 0x010fc20000000000 */
[----:B------:R-:W-:Y:S02]  /*93c0*/  FADD R128, R127, R128 ;  /* 0x000000807f807221 */ /* 0x000fe40000000000 */
[----:B0-----:R-:W3:Y:S04]  /*93d0*/  LDL.LU R122, [R1+0x4ec] ;  /* 0x0004ec00017a7983 */ /* 0x001ee80000300800 */
[----:B------:R-:W4:Y:S04]  /*93e0*/  LDL.LU R123, [R1+0x4e8] ;  /* 0x0004e800017b7983 */ /* 0x000f280000300800 */
[----:B------:R0:W-:Y:S01]  /*93f0*/  STL [R1+0x208], R124 ;  /* 0x0002087c01007387 */ /* 0x0001e20000100800 */
[----:B------:R-:W-:-:S01]  /*9400*/  FADD R150, R129, R150 ;  /* 0x0000009681967221 */ /* 0x000fc20000000000 */
[----:B------:R-:W-:Y:S01]  /*9410*/  FADD R146, R148, R146 ;  /* 0x0000009294927221 */ /* 0x000fe20000000000 */
[----:B------:R-:W-:-:S01]  /*9420*/  FADD R143, R144, R143 ;  /* 0x0000008f908f7221 */ /* 0x000fc20000000000 */
[----:B------:R-:W-:Y:S01]  /*9430*/  FADD R141, R142, R141 ;  /* 0x0000008d8e8d7221 */ /* 0x000fe20000000000 */
[----:B0-----:R-:W4:Y:S04]  /*9440*/  LDL.LU R124, [R1+0x4e4] ;  /* 0x0004e400017c7983 */ /* 0x001f280000300800 */
[----:B------:R-:W4:Y:S04]  /*9450*/  LDL.LU R125, [R1+0x4e0] ;  /* 0x0004e000017d7983 */ /* 0x000f280000300800 */
[----:B------:R0:W-:Y:S01]  /*9460*/  STL [R1+0x20c], R126 ;  /* 0x00020c7e01007387 */ /* 0x0001e20000100800 */
[----:B------:R-:W-:-:S01]  /*9470*/  FADD R2, R140, R2 ;  /* 0x000000028c027221 */ /* 0x000fc20000000000 */
[----:B------:R-:W-:-:S02]  /*9480*/  FADD R0, R139, R0 ;  /* 0x000000008b007221 */ /* 0x000fc40000000000 */
[----:B0-----:R-:W4:Y:S04]  /*9490*/  LDL.LU R126, [R1+0x4dc] ;  /* 0x0004dc00017e7983 */ /* 0x001f280000300800 */
[----:B------:R-:W4:Y:S04]  /*94a0*/  LDL.LU R127, [R1+0x4d8] ;  /* 0x0004d800017f7983 */ /* 0x000f280000300800 */
[----:B------:R0:W-:Y:S04]  /*94b0*/  STL [R1+0x210], R128 ;  /* 0x0002108001007387 */ /* 0x0001e80000100800 */
[----:B0-----:R-:W4:Y:S04]  /*94c0*/  LDL.LU R128, [R1+0x4d4] ;  /* 0x0004d40001807983 */ /* 0x001f280000300800 */
[----:B------:R-:W4:Y:S04]  /*94d0*/  LDL.LU R129, [R1+0x4d0] ;  /* 0x0004d00001817983 */ /* 0x000f280000300800 */
[----:B------:R-:W-:Y:S04]  /*94e0*/  STL [R1+0x214], R150 ;  /* 0x0002149601007387 */ /* 0x000fe80000100800 */
[----:B------:R-:W-:Y:S04]  /*94f0*/  STL [R1+0x218], R146 ;  /* 0x0002189201007387 */ /* 0x000fe80000100800 */
[----:B------:R-:W-:Y:S04]  /*9500*/  STL [R1+0x21c], R143 ;  /* 0x00021c8f01007387 */ /* 0x000fe80000100800 */
[----:B------:R-:W-:Y:S04]  /*9510*/  STL [R1+0x220], R141 ;  /* 0x0002208d01007387 */ /* 0x000fe80000100800 */
[----:B------:R-:W-:Y:S04]  /*9520*/  STL [R1+0x224], R2 ;  /* 0x0002240201007387 */ /* 0x000fe80000100800 */
[----:B------:R-:W-:Y:S04]  /*9530*/  STL [R1+0x228], R0 ;  /* 0x0002280001007387 */ /* 0x000fe80000100800 */
[----:B------:R-:W2:Y:S04]  /*9540*/  LDL.LU R131, [R1+0x238] ;  /* 0x0002380001837983 */ /* 0x000ea80000300800 */
[----:B------:R-:W-:Y:S04]  /*9550*/  STL [R1+0x22c], R137 ;  /* 0x00022c8901007387 */ /* 0x000fe80000100800 */
[----:B------:R0:W-:Y:S04]  /*9560*/  STL [R1+0x230], R133 ;  /* 0x0002308501007387 */ /* 0x0001e80000100800 */
[----:B0-----:R-:W3:Y:S04]  /*9570*/  LDL.LU R133, [R1+0x23c] ;  /* 0x00023c0001857983 */ /* 0x001ee80000300800 */
[----:B------:R-:W4:Y:S04]  /*9580*/  LDL.LU R135, [R1+0x240] ;  /* 0x0002400001877983 */ /* 0x000f280000300800 */
[----:B------:R0:W-:Y:S04]  /*9590*/  STL [R1+0x234], R3 ;  /* 0x0002340301007387 */ /* 0x0001e80000100800 */
        /* <DEDUP_REMOVED lines=11> */
[----:B0-----:R-:W4:Y:S04]  /*9650*/  LDL.LU R3, [R1+0x270] ;  /* 0x0002700001037983 */ /* 0x001f280000300800 */
[----:B------:R-:W4:Y:S04]  /*9660*/  LDL.LU R2, [R1+0x274] ;  /* 0x0002740001027983 */ /* 0x000f280000300800 */
[----:B------:R-:W4:Y:S01]  /*9670*/  LDL.LU R0, [R1+0x278] ;  /* 0x0002780001007983 */ /* 0x000f220000300800 */
[----:B--2---:R-:W-:-:S03]  /*9680*/  FADD R131, R130, R131 ;  /* 0x0000008382837221 */ /* 0x004fc60000000000 */
[----:B------:R-:W2:Y:S04]  /*9690*/  LDL.LU R130, [R1+0x4cc] ;  /* 0x0004cc0001827983 */ /* 0x000ea80000300800 */
[----:B------:R0:W-:Y:S04]  /*96a0*/  STL [R1+0x238], R131 ;  /* 0x0002388301007387 */ /* 0x0001e80000100800 */
[----:B0-----:R-:W2:Y:S01]  /*96b0*/  LDL.LU R131, [R1+0x4c8] ;  /* 0x0004c80001837983 */ /* 0x001ea20000300800 */
[----:B---3--:R-:W-:-:S03]  /*96c0*/  FADD R133, R132, R133 ;  /* 0x0000008584857221 */ /* 0x008fc60000000000 */
[----:B------:R-:W3:Y:S01]  /*96d0*/  LDL.LU R132, [R1+0x4c4] ;  /* 0x0004c40001847983 */ /* 0x000ee20000300800 */
[----:B----4-:R-:W-:-:S03]  /*96e0*/  FADD R135, R134, R135 ;  /* 0x0000008786877221 */ /* 0x010fc60000000000 */
[----:B------:R0:W-:Y:S01]  /*96f0*/  STL [R1+0x23c], R133 ;  /* 0x00023c8501007387 */ /* 0x0001e20000100800 */
[----:B------:R-:W-:-:S03]  /*9700*/  FADD R137, R136, R137 ;  /* 0x0000008988897221 */ /* 0x000fc60000000000 */
[----:B0-----:R-:W4:Y:S01]  /*9710*/  LDL.LU R133, [R1+0x4c0] ;  /* 0x0004c00001857983 */ /* 0x001f220000300800 */
[----:B------:R-:W-:-:S03]  /*9720*/  FADD R150, R151, R150 ;  /* 0x0000009697967221 */ /* 0x000fc60000000000 */
[----:B------:R-:W4:Y:S01]  /*9730*/  LDL.LU R134, [R1+0x4bc] ;  /* 0x0004bc0001867983 */ /* 0x000f220000300800 */
[----:B------:R-:W-:-:S03]  /*9740*/  FADD R148, R149, R148 ;  /* 0x0000009495947221 */ /* 0x000fc60000000000 */
[----:B------:R0:W-:Y:S01]  /*9750*/  STL [R1+0x240], R135 ;  /* 0x0002408701007387 */ /* 0x0001e20000100800 */
[----:B------:R-:W-:-:S01]  /*9760*/  FADD R146, R147, R146 ;  /* 0x0000009293927221 */ /* 0x000fc20000000000 */
[----:B------:R-:W-:Y:S02]  /*9770*/  FADD R144, R145, R144 ;  /* 0x0000009091907221 */ /* 0x000fe40000000000 */
[----:B0-----:R-:W4:Y:S01]  /*9780*/  LDL.LU R135, [R1+0x4b8] ;  /* 0x0004b80001877983 */ /* 0x001f220000300800 */
[----:B------:R-:W-:-:S03]  /*9790*/  FADD R143, R24, R143 ;  /* 0x0000008f188f7221 */ /* 0x000fc60000000000 */
[----:B------:R-:W4:Y:S01]  /*97a0*/  LDL.LU R136, [R1+0x4b4] ;  /* 0x0004b40001887983 */ /* 0x000f220000300800 */
[----:B------:R-:W-:-:S03]  /*97b0*/  FADD R142, R25, R142 ;  /* 0x0000008e198e7221 */ /* 0x000fc60000000000 */
[----:B------:R0:W-:Y:S01]  /*97c0*/  STL [R1+0x244], R137 ;  /* 0x0002448901007387 */ /* 0x0001e20000100800 */
[----:B------:R-:W-:-:S01]  /*97d0*/  FADD R141, R26, R141 ;  /* 0x0000008d1a8d7221 */ /* 0x000fc20000000000 */
[----:B------:R-:W-:Y:S01]  /*97e0*/  FADD R140, R27, R140 ;  /* 0x0000008c1b8c7221 */ /* 0x000fe20000000000 */
[----:B------:R-:W-:-:S01]  /*97f0*/  FADD R139, R28, R139 ;  /* 0x0000008b1c8b7221 */ /* 0x000fc20000000000 */
[----:B0-----:R-:W4:Y:S04]  /*9800*/  LDL.LU R137, [R1+0x4b0] ;  /* 0x0004b00001897983 */ /* 0x001f280000300800 */
[----:B------:R0:W-:Y:S01]  /*9810*/  STL [R1+0x248], R150 ;  /* 0x0002489601007387 */ /* 0x0001e20000100800 */
[----:B------:R-:W-:-:S03]  /*9820*/  FADD R138, R29, R138 ;  /* 0x0000008a1d8a7221 */ /* 0x000fc60000000000 */
[----:B------:R1:W-:Y:S04]  /*9830*/  STL [R1+0x24c], R148 ;  /* 0x00024c9401007387 */ /* 0x0003e80000100800 */
        /* <DEDUP_REMOVED lines=9> */
[----:B------:R1:W-:Y:S04]  /*98d0*/  STL [R1+0x268], R139 ;  /* 0x0002688b01007387 */ /* 0x0003e80000100800 */
[----:B------:R1:W-:Y:S04]  /*98e0*/  STL [R1+0x26c], R138 ;  /* 0x00026c8a01007387 */ /* 0x0003e80000100800 */
[----:B------:R-:W2:Y:S04]  /*98f0*/  LDL.LU R151, [R1+0x27c] ;  /* 0x00027c0001977983 */ /* 0x000ea80000300800 */
[----:B------:R1:W-:Y:S04]  /*9900*/  STL [R1+0x270], R3 ;  /* 0x0002700301007387 */ /* 0x0003e80000100800 */
[----:B0-----:R-:W3:Y:S04]  /*9910*/  LDL.LU R150, [R1+0x280] ;  /* 0x0002800001967983 */ /* 0x001ee80000300800 */
[----:B------:R0:W-:Y:S04]  /*9920*/  STL [R1+0x274], R2 ;  /* 0x0002740201007387 */ /* 0x0001e80000100800 */
[----:B------:R-:W4:Y:S04]  /*9930*/  LDL.LU R149, [R1+0x284] ;  /* 0x0002840001957983 */ /* 0x000f280000300800 */
[----:B------:R0:W-:Y:S04]  /*9940*/  STL [R1+0x278], R0 ;  /* 0x0002780001007387 */ /* 0x0001e80000100800 */
[----:B-1----:R-:W4:Y:S04]  /*9950*/  LDL.LU R148, [R1+0x288] ;  /* 0x0002880001947983 */ /* 0x002f280000300800 */
        /* <DEDUP_REMOVED lines=12> */
[----:B------:R-:W4:Y:S01]  /*9a20*/  LDL.LU R0, [R1+0x2bc] ;  /* 0x0002bc0001007983 */ /* 0x000f220000300800 */
[----:B--2---:R-:W-:-:S01]  /*9a30*/  FADD R151, R33, R151 ;  /* 0x0000009721977221 */ /* 0x004fc20000000000 */
[----:B---3--:R-:W-:-:S04]  /*9a40*/  FADD R150, R34, R150 ;  /* 0x0000009622967221 */ /* 0x008fc80000000000 */
[----:B------:R0:W-:Y:S01]  /*9a50*/  STL [R1+0x27c], R151 ;  /* 0x00027c9701007387 */ /* 0x0001e20000100800 */
[----:B----4-:R-:W-:-:S03]  /*9a60*/  FADD R149, R35, R149 ;  /* 0x0000009523957221 */ /* 0x010fc60000000000 */
[----:B------:R1:W-:Y:S01]  /*9a70*/  STL [R1+0x280], R150 ;  /* 0x0002809601007387 */ /* 0x0003e20000100800 */
[----:B------:R-:W-:-:S03]  /*9a80*/  FADD R148, R36, R148 ;  /* 0x0000009424947221 */ /* 0x000fc60000000000 */
        /* <DEDUP_REMOVED lines=24> */
[----:B0-----:R-:W4:Y:S01]  /*9c10*/  LDL.LU R151, [R1+0x2c0] ;  /* 0x0002c00001977983 */ /* 0x001f220000300800 */
[----:B------:R-:W-:-:S03]  /*9c20*/  FADD R0, R49, R0 ;  /* 0x0000000031007221 */ /* 0x000fc60000000000 */
[----:B------:R0:W-:Y:S04]  /*9c30*/  STL [R1+0x2b4], R3 ;  /* 0x0002b40301007387 */ /* 0x0001e80000100800 */
[----:B-1----:R-:W4:Y:S04]  /*9c40*/  LDL.LU R150, [R1+0x2c4] ;  /* 0x0002c40001967983 */ /* 0x002f280000300800 */
[----:B------:R1:W-:Y:S04]  /*9c50*/  STL [R1+0x2b8], R2 ;  /* 0x0002b80201007387 */ /* 0x0003e80000100800 */
[----:B--2---:R-:W2:Y:S04]  /*9c60*/  LDL.LU R149, [R1+0x2c8] ;  /* 0x0002c80001957983 */ /* 0x004ea80000300800 */
[----:B------:R1:W-:Y:S04]  /*9c70*/  STL [R1+0x2bc], R0 ;  /* 0x0002bc0001007387 */ /* 0x0003e80000100800 */
[----:B---3--:R-:W3:Y:S04]  /*9c80*/  LDL.LU R148, [R1+0x2cc] ;  /* 0x0002cc0001947983 */ /* 0x008ee80000300800 */
[----:B----4-:R-:W4:Y:S04]  /*9c90*/  LDL.LU R147, [R1+0x2d0] ;  /* 0x0002d00001937983 */ /* 0x010f280000300800 */
        /* <DEDUP_REMOVED lines=10> */
[----:B-1----:R-:W4:Y:S04]  /*9d40*/  LDL.LU R2, [R1+0x2fc] ;  /* 0x0002fc0001027983 */ /* 0x002f280000300800 */
[----:B------:R-:W4:Y:S01]  /*9d50*/  LDL.LU R0, [R1+0x300] ;  /* 0x0003000001007983 */ /* 0x000f220000300800 */
[----:B------:R-:W-:-:S01]  /*9d60*/  FADD R151, R50, R151 ;  /* 0x0000009732977221 */ /* 0x000fc20000000000 */
[----:B------:R-:W-:-:S04]  /*9d70*/  FADD R150, R51, R150 ;  /* 0x0000009633967221 */ /* 0x000fc80000000000 */
[----:B------:R0:W-:Y:S01]  /*9d80*/  STL [R1+0x2c0], R151 ;  /* 0x0002c09701007387 */ /* 0x0001e20000100800 */
[----:B--2---:R-:W-:-:S03]  /*9d90*/  FADD R149, R52, R149 ;  /* 0x0000009534957221 */ /* 0x004fc60000000000 */
[----:B------:R1:W-:Y:S01]  /*9da0*/  STL [R1+0x2c4], R150 ;  /* 0x0002c49601007387 */ /* 0x0003e20000100800 */
[----:B---3--:R-:W-:-:S03]  /*9db0*/  FADD R148, R53, R148 ;  /* 0x0000009435947221 */ /* 0x008fc60000000000 */
        /* <DEDUP_REMOVED lines=200> */
[----:B------:R-:W-:Y:S01]  /*aa40*/  STL [R1+0x3d0], R151 ;  /* 0x0003d09701007387 */ /* 0x000fe20000100800 */
[----:B--2---:R-:W-:-:S03]  /*aa50*/  FADD R149, R120, R149 ;  /* 0x0000009578957221 */ /* 0x004fc60000000000 */
[----:B------:R-:W-:Y:S01]  /*aa60*/  STL [R1+0x3d4], R150 ;  /* 0x0003d49601007387 */ /* 0x000fe20000100800 */
[----:B---3--:R-:W-:-:S03]  /*aa70*/  FADD R148, R121, R148 ;  /* 0x0000009479947221 */ /* 0x008fc60000000000 */
[----:B------:R-:W-:Y:S01]  /*aa80*/  STL [R1+0x3d8], R149 ;  /* 0x0003d89501007387 */ /* 0x000fe20000100800 */
[----:B----4-:R-:W-:-:S03]  /*aa90*/  FADD R147, R122, R147 ;  /* 0x000000937a937221 */ /* 0x010fc60000000000 */
[----:B------:R-:W-:Y:S01]  /*aaa0*/  STL [R1+0x3dc], R148 ;  /* 0x0003dc9401007387 */ /* 0x000fe20000100800 */
[----:B------:R-:W-:-:S03]  /*aab0*/  FADD R146, R123, R146 ;  /* 0x000000927b927221 */ /* 0x000fc60000000000 */
        /* <DEDUP_REMOVED lines=18> */
[----:B------:R0:W-:Y:S04]  /*abe0*/  STL [R1+0x404], R138 ;  /* 0x0004048a01007387 */ /* 0x0001e80000100800 */
[----:B0-----:R-:W2:Y:S04]  /*abf0*/  LDL.LU R138, [R1+0x414] ;  /* 0x00041400018a7983 */ /* 0x001ea80000300800 */
[----:B------:R-:W-:Y:S04]  /*ac00*/  STL [R1+0x408], R3 ;  /* 0x0004080301007387 */ /* 0x000fe80000100800 */
[----:B------:R-:W3:Y:S01]  /*ac10*/  LDL.LU R139, [R1+0x418] ;  /* 0x00041800018b7983 */ /* 0x000ee20000300800 */
[----:B------:R-:W-:-:S01]  /*ac20*/  FADD R2, R133, R2 ;  /* 0x0000000285027221 */ /* 0x000fc20000000000 */
[----:B------:R-:W-:-:S04]  /*ac30*/  FADD R0, R134, R0 ;  /* 0x0000000086007221 */ /* 0x000fc80000000000 */
[----:B------:R0:W-:Y:S04]  /*ac40*/  STL [R1+0x40c], R2 ;  /* 0x00040c0201007387 */ /* 0x0001e80000100800 */
        /* <DEDUP_REMOVED lines=16> */
[----:B--2---:R-:W-:-:S05]  /*ad50*/  FADD R138, R135, R138 ;  /* 0x0000008a878a7221 */ /* 0x004fca0000000000 */
[----:B------:R0:W-:Y:S01]  /*ad60*/  STL [R1+0x414], R138 ;  /* 0x0004148a01007387 */ /* 0x0001e20000100800 */
[----:B---3--:R-:W-:-:S03]  /*ad70*/  FADD R139, R136, R139 ;  /* 0x0000008b888b7221 */ /* 0x008fc60000000000 */
[----:B0-----:R-:W2:Y:S04]  /*ad80*/  LDL.LU R138, [R1+0x4ac] ;  /* 0x0004ac00018a7983 */ /* 0x001ea80000300800 */
[----:B------:R0:W-:Y:S04]  /*ad90*/  STL [R1+0x418], R139 ;  /* 0x0004188b01007387 */ /* 0x0001e80000100800 */
[----:B0-----:R-:W3:Y:S01]  /*ada0*/  LDL.LU R139, [R1+0x4a8] ;  /* 0x0004a800018b7983 */ /* 0x001ee20000300800 */
[----:B----4-:R-:W-:-:S05]  /*adb0*/  FADD R140, R137, R140 ;  /* 0x0000008c898c7221 */ /* 0x010fca0000000000 */
[----:B------:R0:W-:Y:S04]  /*adc0*/  STL [R1+0x41c], R140 ;  /* 0x00041c8c01007387 */ /* 0x0001e80000100800 */
[----:B0-----:R-:W4:Y:S01]  /*add0*/  LDL.LU R140, [R1+0x4a4] ;  /* 0x0004a400018c7983 */ /* 0x001f220000300800 */
        /* <DEDUP_REMOVED lines=35> */
[----:B0-----:R0:W5:Y:S01]  /*b010*/  LDL.LU R2, [R1+0x474] ;  /* 0x0004740001027983 */ /* 0x0011620000300800 */
[----:B------:R-:W-:Y:S01]  /*b020*/  UMOV UR6, URZ ;  /* 0x0000003f00067c82 */ /* 0x000fe20008000000 */
[----:B--2---:R-:W-:-:S05]  /*b030*/  FADD R0, R150, R0 ;  /* 0x0000000096007221 */ /* 0x004fca0000000000 */
[----:B------:R1:W-:Y:S01]  /*b040*/  STL [R1+0x450], R0 ;  /* 0x0004500001007387 */ /* 0x0003e20000100800 */
[----:B---3--:R-:W-:-:S03]  /*b050*/  FADD R3, R3, R151 ;  /* 0x0000009703037221 */ /* 0x008fc60000000000 */
[----:B-1----:R0:W5:Y:S04]  /*b060*/  LDL.LU R0, [R1+0x470] ;  /* 0x0004700001007983 */ /* 0x0021680000300800 */
[----:B------:R0:W-:Y:S02]  /*b070*/  STL [R1+0x454], R3 ;  /* 0x0004540301007387 */ /* 0x0001e40000100800 */
.L_x_25:
[----:B------:R-:W-:Y:S05]  /*b080*/  @!P1 BRA `(.L_x_26) ;  /* 0x0000000000049947 */ /* 0x000fea0003800000 */
[----:B------:R-:W-:Y:S01]  /*b090*/  BPT.TRAP 0x1 ;  /* 0x000000040000795c */ /* 0x000fe20000300000 */
.L_x_26:
[----:B------:R-:W-:Y:S02]  /*b0a0*/  UISETP.GT.U32.AND UP0, UPT, UR13, 0x1, UPT ;  /* 0x000000010d00788c */ /* 0x000fe4000bf04070 */
[----:B------:R-:W-:-:S04]  /*b0b0*/  ULEA UR8, UR25, UR11, 0x3 ;  /* 0x0000000b19087291 */ /* 0x000fc8000f8e183f */
[----:B------:R-:W-:Y:S01]  /*b0c0*/  UIADD3 UR8, UR8, 0x70, URZ ;  /* 0x0000007008087890 */ /* 0x000fe2000fffe03f */
[----:B------:R-:W-:-:S03]  /*b0d0*/  PLOP3.LUT P0, PT, PT, PT, UP0, 0x80, 0x0 ;  /* 0x000000000000781c */ /* 0x000fc60003f0f008 */
[----:B------:R-:W-:-:S09]  /*b0e0*/  UPRMT UR8, URZ, 0x654, UR8 ;  /* 0x000006543f087896 */ /* 0x000fd20008000008 */
[----:B------:R-:W-:Y:S01]  /*b0f0*/  SYNCS.ARRIVE.TRANS64.RED.A1T0 RZ, [UR8], RZ ;  /* 0x000000ffffff79a7 */ /* 0x000fe20008100408 */
[----:B------:R-:W-:Y:S05]  /*b100*/  @P0 BRA `(.L_x_27) ;  /* 0x0000000000040947 */ /* 0x000fea0003800000 */
[----:B------:R-:W-:Y:S01]  /*b110*/  BPT.TRAP 0x1 ;  /* 0x000000040000795c */ /* 0x000fe20000300000 */
.L_x_27:
[----:B------:R-:W-:Y:S01]  /*b120*/  UIADD3 UR14, UR14, 0x1, URZ ;  /* 0x000000010e0e7890 */ /* 0x000fe2000fffe03f */
[C---:B-----5:R-:W-:Y:S01]  /*b130*/  ISETP.GT.AND P0, PT, R2.reuse, 0x1, PT ;  /* 0x000000010200780c */ /* 0x060fe20003f04270 */
[----:B------:R-:W-:Y:S01]  /*b140*/  UIADD3 UR25, UR25, 0x1, URZ ;  /* 0x0000000119197890 */ /* 0x000fe2000fffe03f */
[----:B------:R-:W-:Y:S01]  /*b150*/  VIADD R2, R2, 0xffffffff ;  /* 0xffffffff02027836 */ /* 0x000fe20000000000 */
[----:B------:R-:W-:Y:S02]  /*b160*/  UISETP.NE.AND UP0, UPT, UR14, 0xe, UPT ;  /* 0x0000000e0e00788c */ /* 0x000fe4000bf05270 */
[----:B------:R-:W-:Y:S02]  /*b170*/  UISETP.NE.AND UP1, UPT, UR25, 0xe, UPT ;  /* 0x0000000e1900788c */ /* 0x000fe4000bf25270 */
[----:B------:R-:W-:Y:S02]  /*b180*/  USEL UR8, URZ, 0x1, UP0 ;  /* 0x000000013f087887 */ /* 0x000fe40008000000 */
[----:B------:R-:W-:-:S02]  /*b190*/  USEL UR14, UR14, URZ, UP0 ;  /* 0x0000003f0e0e7287 */ /* 0x000fc40008000000 */
[----:B------:R-:W-:Y:S02]  /*b1a0*/  USEL UR25, UR25, URZ, UP1 ;  /* 0x0000003f19197287 */ /* 0x000fe40008800000 */
[----:B------:R-:W-:Y:S01]  /*b1b0*/  LOP3.LUT R0, R0, UR8, RZ, 0x3c, !PT ;  /* 0x0000000800007c12 */ /* 0x000fe2000f8e3cff */
[----:B------:R-:W-:Y:S01]  /*b1c0*/  UMOV UR8, 0x1 ;  /* 0x0000000100087882 */ /* 0x000fe20000000000 */
[----:B------:R-:W-:Y:S08]  /*b1d0*/  @P0 BRA `(.L_x_28) ;  /* 0xffffffb000780947 */ /* 0x000ff0000383ffff */
.L_x_20:
[----:B------:R-:W-:-:S04]  /*b1e0*/  UISETP.NE.AND UP0, UPT, UR6, URZ, UPT ;  /* 0x0000003f0600728c */ /* 0x000fc8000bf05270 */
[----:B------:R-:W-:-:S06]  /*b1f0*/  USEL UR6, URZ, 0x1, !UP0 ;  /* 0x000000013f067887 */ /* 0x000fcc000c000000 */
[----:B------:R-:W-:-:S13]  /*b200*/  ISETP.NE.AND P0, PT, RZ, UR6, PT ;  /* 0x00000006ff007c0c */ /* 0x000fda000bf05270 */
[----:B------:R-:W-:Y:S05]  /*b210*/  @!P0 BRA `(.L_x_29) ;  /* 0x0000003800188947 */ /* 0x000fea0003800000 */
[----:B------:R4:W-:Y:S04]  /*b220*/  STL [R1+0x620], R43 ;  /* 0x0006202b01007387 */ /* 0x0009e80000100800 */
[----:B----4-:R-:W4:Y:S04]  /*b230*/  LDL.LU R43, [R1] ;  /* 0x00000000012b7983 */ /* 0x010f280000300800 */
[----:B------:R5:W-:Y:S04]  /*b240*/  STL [R1+0x61c], R44 ;  /* 0x00061c2c01007387 */ /* 0x000be80000100800 */
[----:B-----5:R-:W5:Y:S04]  /*b250*/  LDL.LU R44, [R1+0x4] ;  /* 0x00000400012c7983 */ /* 0x020f680000300800 */
[----:B------:R0:W-:Y:S04]  /*b260*/  STL [R1+0x618], R45 ;  /* 0x0006182d01007387 */ /* 0x0001e80000100800 */
[----:B0-----:R-:W2:Y:S04]  /*b270*/  LDL.LU R45, [R1+0x8] ;  /* 0x00000800012d7983 */ /* 0x001ea80000300800 */
[----:B------:R0:W-:Y:S04]  /*b280*/  STL [R1+0x614], R46 ;  /* 0x0006142e01007387 */ /* 0x0001e80000100800 */
[----:B0-----:R-:W3:Y:S04]  /*b290*/  LDL.LU R46, [R1+0xc] ;  /* 0x00000c00012e7983 */ /* 0x001ee80000300800 */
        /* <DEDUP_REMOVED lines=140> */
[----:B------:R-:W3:Y:S04]  /*bb60*/  LDL.LU R0, [R1+0x204] ;  /* 0x0002040001007983 */ /* 0x000ee80000300800 */
[----:B------:R-:W3:Y:S04]  /*bb70*/  LDL.LU R2, [R1+0x1b0] ;  /* 0x0001b00001027983 */ /* 0x000ee80000300800 */
[----:B------:R-:W3:Y:S04]  /*bb80*/  LDL.LU R3, [R1+0x208] ;  /* 0x0002080001037983 */ /* 0x000ee80000300800 */
        /* <DEDUP_REMOVED lines=65> */
[----:B0-----:R-:W3:Y:S01]  /*bfa0*/  LDL.LU R149, [R1+0x130] ;  /* 0x0001300001957983 */ /* 0x001ee20000300800 */
[----:B----4-:R-:W-:-:S03]  /*bfb0*/  FADD R4, R43, R4 ;  /* 0x000000042b047221 */ /* 0x010fc60000000000 */
[----:B------:R0:W-:Y:S01]  /*bfc0*/  STL [R1+0x474], R150 ;  /* 0x0004749601007387 */ /* 0x0001e20000100800 */
[----:B-----5:R-:W-:Y:S01]  /*bfd0*/  FADD R5, R44, R5 ;  /* 0x000000052c057221 */ /* 0x020fe20000000000 */
[----:B--2---:R-:W-:Y:S01]  /*bfe0*/  FADD R6, R45, R6 ;  /* 0x000000062d067221 */ /* 0x004fe20000000000 */
[----:B---3--:R-:W-:Y:S01]  /*bff0*/  FADD R7, R46, R7 ;  /* 0x000000072e077221 */ /* 0x008fe20000000000 */
[----:B------:R-:W-:Y:S01]  /*c000*/  FADD R8, R47, R8 ;  /* 0x000000082f087221 */ /* 0x000fe20000000000 */
[----:B0-----:R-:W2:Y:S04]  /*c010*/  LDL.LU R150, [R1+0x12c] ;  /* 0x00012c0001967983 */ /* 0x001ea80000300800 */
[----:B------:R0:W-:Y:S01]  /*c020*/  STL [R1+0x470], R151 ;  /* 0x0004709701007387 */ /* 0x0001e20000100800 */
[----:B------:R-:W-:Y:S01]  /*c030*/  FADD R9, R48, R9 ;  /* 0x0000000930097221 */ /* 0x000fe20000000000 */
[----:B------:R-:W-:Y:S01]  /*c040*/  FADD R10, R49, R10 ;  /* 0x0000000a310a7221 */ /* 0x000fe20000000000 */
[----:B------:R-:W-:Y:S01]  /*c050*/  FADD R11, R50, R11 ;  /* 0x0000000b320b7221 */ /* 0x000fe20000000000 */
[----:B0-----:R-:W3:Y:S04]  /*c060*/  LDL.LU R151, [R1+0x128] ;  /* 0x0001280001977983 */ /* 0x001ee80000300800 */
[----:B------:R-:W4:Y:S04]  /*c070*/  LDL.LU R43, [R1+0x620] ;  /* 0x00062000012b7983 */ /* 0x000f280000300800 */
[----:B------:R-:W5:Y:S04]  /*c080*/  LDL.LU R44, [R1+0x61c] ;  /* 0x00061c00012c7983 */ /* 0x000f680000300800 */
[----:B------:R-:W4:Y:S04]  /*c090*/  LDL.LU R45, [R1+0x618] ;  /* 0x00061800012d7983 */ /* 0x000f280000300800 */
[----:B------:R-:W5:Y:S01]  /*c0a0*/  LDL.LU R46, [R1+0x614] ;  /* 0x00061400012e7983 */ /* 0x000f620000300800 */
[----:B------:R-:W-:-:S03]  /*c0b0*/  FADD R12, R51, R12 ;  /* 0x0000000c330c7221 */ /* 0x000fc60000000000 */
[----:B------:R-:W4:Y:S01]  /*c0c0*/  LDL.LU R47, [R1+0x610] ;  /* 0x00061000012f7983 */ /* 0x000f220000300800 */
[----:B------:R-:W-:-:S03]  /*c0d0*/  FADD R13, R52, R13 ;  /* 0x0000000d340d7221 */ /* 0x000fc60000000000 */
        /* <DEDUP_REMOVED lines=134> */
[----:B------:R-:W4:Y:S04]  /*c940*/  LDL.LU R115, [R1+0x500] ;  /* 0x0005000001737983 */ /* 0x000f280000300800 */
[----:B------:R-:W4:Y:S01]  /*c950*/  LDL.LU R116, [R1+0x4fc] ;  /* 0x0004fc0001747983 */ /* 0x000f220000300800 */
[----:B------:R-:W-:Y:S01]  /*c960*/  FADD R3, R2, R3 ;  /* 0x0000000302037221 */ /* 0x000fe20000000000 */
[----:B------:R-:W-:Y:S01]  /*c970*/  FADD R237, R120, R237 ;  /* 0x000000ed78ed7221 */ /* 0x000fe20000000000 */
[----:B------:R-:W-:Y:S01]  /*c980*/  FADD R236, R121, R236 ;  /* 0x000000ec79ec7221 */ /* 0x000fe20000000000 */
[----:B------:R-:W5:Y:S01]  /*c990*/  LDL.LU R117, [R1+0x1b4] ;  /* 0x0001b40001757983 */ /* 0x000f620000300800 */
[----:B------:R-:W-:Y:S01]  /*c9a0*/  FADD R235, R122, R235 ;  /* 0x000000eb7aeb7221 */ /* 0x000fe20000000000 */
[----:B------:R-:W-:Y:S01]  /*c9b0*/  FADD R234, R123, R234 ;  /* 0x000000ea7bea7221 */ /* 0x000fe20000000000 */
[----:B------:R-:W-:Y:S01]  /*c9c0*/  FADD R233, R124, R233 ;  /* 0x000000e97ce97221 */ /* 0x000fe20000000000 */
[----:B------:R0:W-:Y:S01]  /*c9d0*/  STL [R1+0x200], R118 ;  /* 0x0002007601007387 */ /* 0x0001e20000100800 */
        /* <DEDUP_REMOVED lines=11> */
[----:B0-----:R-:W4:Y:S01]  /*ca90*/  LDL.LU R118, [R1+0x1b8] ;  /* 0x0001b80001767983 */ /* 0x001f220000300800 */
[----:B------:R-:W-:Y:S01]  /*caa0*/  FADD R217, R140, R217 ;  /* 0x000000d98cd97221 */ /* 0x000fe20000000000 */
[----:B------:R-:W-:Y:S01]  /*cab0*/  FADD R223, R134, R223 ;  /* 0x000000df86df7221 */ /* 0x000fe20000000000 */
[----:B------:R-:W-:Y:S01]  /*cac0*/  FADD R216, R141, R216 ;  /* 0x000000d88dd87221 */ /* 0x000fe20000000000 */
[----:B------:R0:W-:Y:S01]  /*cad0*/  STL [R1+0x208], R3 ;  /* 0x0002080301007387 */ /* 0x0001e20000100800 */
[----:B------:R-:W-:Y:S01]  /*cae0*/  FADD R222, R135, R222 ;  /* 0x000000de87de7221 */ /* 0x000fe20000000000 */
[----:B------:R-:W-:Y:S01]  /*caf0*/  FADD R215, R142, R215 ;  /* 0x000000d78ed77221 */ /* 0x000fe20000000000 */
[----:B------:R-:W-:Y:S01]  /*cb00*/  FADD R221, R136, R221 ;  /* 0x000000dd88dd7221 */ /* 0x000fe20000000000 */
[----:B-1----:R-:W4:Y:S01]  /*cb10*/  LDL.LU R0, [R1+0x210] ;  /* 0x0002100001007983 */ /* 0x002f220000300800 */
[----:B------:R-:W-:Y:S01]  /*cb20*/  FADD R214, R143, R214 ;  /* 0x000000d68fd67221 */ /* 0x000fe20000000000 */
[----:B------:R-:W-:Y:S01]  /*cb30*/  FADD R220, R137, R220 ;  /* 0x000000dc89dc7221 */ /* 0x000fe20000000000 */
[----:B------:R-:W-:Y:S01]  /*cb40*/  FADD R213, R144, R213 ;  /* 0x000000d590d57221 */ /* 0x000fe20000000000 */
[----:B------:R-:W4:Y:S01]  /*cb50*/  LDL.LU R119, [R1+0x1bc] ;  /* 0x0001bc0001777983 */ /* 0x000f220000300800 */
[----:B------:R-:W-:Y:S01]  /*cb60*/  FADD R219, R138, R219 ;  /* 0x000000db8adb7221 */ /* 0x000fe20000000000 */
[----:B------:R-:W-:Y:S01]  /*cb70*/  FADD R212, R145, R212 ;  /* 0x000000d491d47221 */ /* 0x000fe20000000000 */
[----:B------:R-:W-:Y:S01]  /*cb80*/  FADD R218, R139, R218 ;  /* 0x000000da8bda7221 */ /* 0x000fe20000000000 */
[----:B------:R-:W4:Y:S01]  /*cb90*/  LDL.LU R2, [R1+0x214] ;  /* 0x0002140001027983 */ /* 0x000f220000300800 */
[----:B------:R-:W-:Y:S01]  /*cba0*/  FADD R211, R146, R211 ;  /* 0x000000d392d37221 */ /* 0x000fe20000000000 */
[----:B---3--:R-:W-:Y:S01]  /*cbb0*/  FADD R206, R151, R206 ;  /* 0x000000ce97ce7221 */ /* 0x008fe20000000000 */
[----:B------:R-:W-:Y:S01]  /*cbc0*/  FADD R210, R147, R210 ;  /* 0x000000d293d27221 */ /* 0x000fe20000000000 */
[----:B------:R-:W3:Y:S01]  /*cbd0*/  LDL.LU R120, [R1+0x1c0] ;  /* 0x0001c00001787983 */ /* 0x000ee20000300800 */
[----:B--2---:R-:W-:Y:S01]  /*cbe0*/  FADD R207, R150, R207 ;  /* 0x000000cf96cf7221 */ /* 0x004fe20000000000 */
[----:B------:R-:W-:-:S02]  /*cbf0*/  FADD R209, R148, R209 ;  /* 0x000000d194d17221 */ /* 0x000fc40000000000 */
[----:B0-----:R-:W3:Y:S04]  /*cc00*/  LDL.LU R3, [R1+0x218] ;  /* 0x0002180001037983 */ /* 0x001ee80000300800 */
[----:B------:R-:W2:Y:S04]  /*cc10*/  LDL.LU R121, [R1+0x1c4] ;  /* 0x0001c40001797983 */ /* 0x000ea80000300800 */
        /* <DEDUP_REMOVED lines=28> */
[----:B------:R-:W2:Y:S01]  /*cde0*/  LDL.LU R148, [R1+0x254] ;  /* 0x0002540001947983 */ /* 0x000ea20000300800 */
[----:B-----5:R-:W-:-:S03]  /*cdf0*/  FADD R149, R117, R149 ;  /* 0x0000009575957221 */ /* 0x020fc60000000000 */
[----:B------:R-:W5:Y:S04]  /*ce00*/  LDL.LU R117, [R1+0x4f8] ;  /* 0x0004f80001757983 */ /* 0x000f680000300800 */
[----:B------:R0:W-:Y:S04]  /*ce10*/  STL [R1+0x20c], R149 ;  /* 0x00020c9501007387 */ /* 0x0001e80000100800 */
[----:B0-----:R-:W5:Y:S01]  /*ce20*/  LDL.LU R149, [R1+0x258] ;  /* 0x0002580001957983 */ /* 0x001f620000300800 */
[----:B----4-:R-:W-:-:S03]  /*ce30*/  FADD R0, R118, R0 ;  /* 0x0000000076007221 */ /* 0x010fc60000000000 */
[----:B------:R-:W4:Y:S01]  /*ce40*/  LDL.LU R118, [R1+0x4f4] ;  /* 0x0004f40001767983 */ /* 0x000f220000300800 */
[----:B------:R-:W-:-:S03]  /*ce50*/  FADD R2, R119, R2 ;  /* 0x0000000277027221 */ /* 0x000fc60000000000 */
[----:B------:R0:W-:Y:S01]  /*ce60*/  STL [R1+0x210], R0 ;  /* 0x0002100001007387 */ /* 0x0001e20000100800 */
[----:B---3--:R-:W-:-:S03]  /*ce70*/  FADD R3, R120, R3 ;  /* 0x0000000378037221 */ /* 0x008fc60000000000 */
[----:B0-----:R-:W3:Y:S04]  /*ce80*/  LDL.LU R0, [R1+0x25c] ;  /* 0x00025c0001007983 */ /* 0x001ee80000300800 */
[----:B------:R-:W4:Y:S01]  /*ce90*/  LDL.LU R119, [R1+0x4f0] ;  /* 0x0004f00001777983 */ /* 0x000f220000300800 */
[----:B--2---:R-:W-:-:S03]  /*cea0*/  FADD R122, R121, R122 ;  /* 0x0000007a797a7221 */ /* 0x004fc60000000000 */
[----:B------:R0:W-:Y:S01]  /*ceb0*/  STL [R1+0x214], R2 ;  /* 0x0002140201007387 */ /* 0x0001e20000100800 */
[----:B------:R-:W-:-:S03]  /*cec0*/  FADD R124, R123, R124 ;  /* 0x0000007c7b7c7221 */ /* 0x000fc60000000000 */
[----:B0-----:R-:W2:Y:S04]  /*ced0*/  LDL.LU R2, [R1+0x260] ;  /* 0x0002600001027983 */ /* 0x001ea80000300800 */
[----:B------:R-:W4:Y:S04]  /*cee0*/  LDL.LU R120, [R1+0x4ec] ;  /* 0x0004ec0001787983 */ /* 0x000f280000300800 */
[----:B------:R0:W-:Y:S01]  /*cef0*/  STL [R1+0x218], R3 ;  /* 0x0002180301007387 */ /* 0x0001e20000100800 */
[----:B------:R-:W-:Y:S01]  /*cf00*/  FADD R126, R125, R126 ;  /* 0x0000007e7d7e7221 */ /* 0x000fe20000000000 */
[----:B------:R-:W-:-:S02]  /*cf10*/  FADD R128, R127, R128 ;  /* 0x000000807f807221 */ /* 0x000fc40000000000 */
[----:B0-----:R-:W4:Y:S04]  /*cf20*/  LDL.LU R3, [R1+0x264] ;  /* 0x0002640001037983 */ /* 0x001f280000300800 */
[----:B------:R-:W4:Y:S04]  /*cf30*/  LDL.LU R121, [R1+0x4e8] ;  /* 0x0004e80001797983 */ /* 0x000f280000300800 */
[----:B------:R0:W-:Y:S01]  /*cf40*/  STL [R1+0x21c], R122 ;  /* 0x00021c7a01007387 */ /* 0x0001e20000100800 */
[----:B------:R-:W-:-:S03]  /*cf50*/  FADD R130, R129, R130 ;  /* 0x0000008281827221 */ /* 0x000fc60000000000 */
        /* <DEDUP_REMOVED lines=42> */
[----:B------:R0:W-:Y:S04]  /*d200*/  STL [R1+0x248], R145 ;  /* 0x0002489101007387 */ /* 0x0001e80000100800 */
[----:B0-----:R-:W4:Y:S04]  /*d210*/  LDL.LU R145, [R1+0x27c] ;  /* 0x00027c0001917983 */ /* 0x001f280000300800 */
[----:B------:R-:W4:Y:S04]  /*d220*/  LDL.LU R139, [R1+0x4a0] ;  /* 0x0004a000018b7983 */ /* 0x000f280000300800 */
[----:B------:R0:W-:Y:S04]  /*d230*/  STL [R1+0x24c], R146 ;  /* 0x00024c9201007387 */ /* 0x0001e80000100800 */
[----:B0-----:R-:W4:Y:S04]  /*d240*/  LDL.LU R146, [R1+0x280] ;  /* 0x0002800001927983 */ /* 0x001f280000300800 */
[----:B------:R0:W-:Y:S01]  /*d250*/  STL [R1+0x250], R147 ;  /* 0x0002509301007387 */ /* 0x0001e20000100800 */
[----:B-----5:R-:W-:-:S03]  /*d260*/  FADD R149, R24, R149 ;  /* 0x0000009518957221 */ /* 0x020fc60000000000 */
[----:B0-----:R-:W5:Y:S04]  /*d270*/  LDL.LU R147, [R1+0x284] ;  /* 0x0002840001937983 */ /* 0x001f680000300800 */
[----:B------:R0:W-:Y:S04]  /*d280*/  STL [R1+0x254], R148 ;  /* 0x0002549401007387 */ /* 0x0001e80000100800 */
[----:B0-----:R-:W5:Y:S04]  /*d290*/  LDL.LU R148, [R1+0x288] ;  /* 0x0002880001947983 */ /* 0x001f680000300800 */
[----:B------:R0:W-:Y:S04]  /*d2a0*/  STL [R1+0x258], R149 ;  /* 0x0002589501007387 */ /* 0x0001e80000100800 */
[----:B0-----:R-:W5:Y:S04]  /*d2b0*/  LDL.LU R149, [R1+0x28c] ;  /* 0x00028c0001957983 */ /* 0x001f680000300800 */
[----:B------:R-:W5:Y:S04]  /*d2c0*/  LDL.LU R150, [R1+0x290] ;  /* 0x0002900001967983 */ /* 0x000f680000300800 */
[----:B------:R-:W5:Y:S01]  /*d2d0*/  LDL.LU R151, [R1+0x294] ;  /* 0x0002940001977983 */ /* 0x000f620000300800 */
[----:B---3--:R-:W-:Y:S01]  /*d2e0*/  FADD R0, R25, R0 ;  /* 0x0000000019007221 */ /* 0x008fe20000000000 */
[----:B--2---:R-:W-:-:S04]  /*d2f0*/  FADD R2, R26, R2 ;  /* 0x000000021a027221 */ /* 0x004fc80000000000 */
[----:B------:R0:W-:Y:S01]  /*d300*/  STL [R1+0x25c], R0 ;  /* 0x00025c0001007387 */ /* 0x0001e20000100800 */
[----:B----4-:R-:W-:-:S03]  /*d310*/  FADD R3, R27, R3 ;  /* 0x000000031b037221 */ /* 0x010fc60000000000 */
[----:B------:R-:W2:Y:S04]  /*d320*/  LDL.LU R27, [R1+0x2c8] ;  /* 0x0002c800011b7983 */ /* 0x000ea80000300800 */
[----:B------:R1:W-:Y:S04]  /*d330*/  STL [R1+0x260], R2 ;  /* 0x0002600201007387 */ /* 0x0003e80000100800 */
[----:B------:R-:W3:Y:S04]  /*d340*/  LDL.LU R26, [R1+0x2cc] ;  /* 0x0002cc00011a7983 */ /* 0x000ee80000300800 */
[----:B------:R-:W4:Y:S04]  /*d350*/  LDL.LU R25, [R1+0x2d0] ;  /* 0x0002d00001197983 */ /* 0x000f280000300800 */
[----:B------:R1:W-:Y:S04]  /*d360*/  STL [R1+0x264], R3 ;  /* 0x0002640301007387 */ /* 0x0003e80000100800 */
[----:B------:R-:W4:Y:S04]  /*d370*/  LDL.LU R24, [R1+0x2d4] ;  /* 0x0002d40001187983 */ /* 0x000f280000300800 */
[----:B0-----:R-:W4:Y:S04]  /*d380*/  LDL.LU R0, [R1+0x2d8] ;  /* 0x0002d80001007983 */ /* 0x001f280000300800 */
[----:B-1----:R-:W4:Y:S04]  /*d390*/  LDL.LU R2, [R1+0x2dc] ;  /* 0x0002dc0001027983 */ /* 0x002f280000300800 */
[----:B------:R-:W4:Y:S01]  /*d3a0*/  LDL.LU R3, [R1+0x2e0] ;  /* 0x0002e00001037983 */ /* 0x000f220000300800 */
[----:B------:R-:W-:-:S05]  /*d3b0*/  FADD R140, R28, R140 ;  /* 0x0000008c1c8c7221 */ /* 0x000fca0000000000 */
[----:B------:R0:W-:Y:S04]  /*d3c0*/  STL [R1+0x268], R140 ;  /* 0x0002688c01007387 */ /* 0x0001e80000100800 */
[----:B0-----:R-:W4:Y:S01]  /*d3d0*/  LDL.LU R140, [R1+0x49c] ;  /* 0x00049c00018c7983 */ /* 0x001f220000300800 */
[----:B------:R-:W-:-:S03]  /*d3e0*/  FADD R141, R29, R141 ;  /* 0x0000008d1d8d7221 */ /* 0x000fc60000000000 */
[----:B------:R-:W4:Y:S04]  /*d3f0*/  LDL.LU R28, [R1+0x2c4] ;  /* 0x0002c400011c7983 */ /* 0x000f280000300800 */
        /* <DEDUP_REMOVED lines=20> */
[----:B------:R0:W-:Y:S01]  /*d540*/  STL [R1+0x280], R146 ;  /* 0x0002809201007387 */ /* 0x0001e20000100800 */
[----:B-----5:R-:W-:-:S03]  /*d550*/  FADD R147, R35, R147 ;  /* 0x0000009323937221 */ /* 0x020fc60000000000 */
[----:B0-----:R-:W5:Y:S04]  /*d560*/  LDL.LU R146, [R1+0x484] ;  /* 0x0004840001927983 */ /* 0x001f680000300800 */
[----:B------:R-:W5:Y:S04]  /*d570*/  LDL.LU R34, [R1+0x2ac] ;  /* 0x0002ac0001227983 */ /* 0x000f680000300800 */
[----:B------:R0:W-:Y:S01]  /*d580*/  STL [R1+0x284], R147 ;  /* 0x0002849301007387 */ /* 0x0001e20000100800 */
[----:B------:R-:W-:-:S03]  /*d590*/  FADD R148, R36, R148 ;  /* 0x0000009424947221 */ /* 0x000fc60000000000 */
[----:B0-----:R-:W5:Y:S04]  /*d5a0*/  LDL.LU R147, [R1+0x480] ;  /* 0x0004800001937983 */ /* 0x001f680000300800 */
[----:B------:R-:W5:Y:S01]  /*d5b0*/  LDL.LU R35, [R1+0x2a8] ;  /* 0x0002a80001237983 */ /* 0x000f620000300800 */
[----:B------:R-:W-:-:S03]  /*d5c0*/  FADD R149, R37, R149 ;  /* 0x0000009525957221 */ /* 0x000fc60000000000 */
[----:B------:R0:W-:Y:S01]  /*d5d0*/  STL [R1+0x288], R148 ;  /* 0x0002889401007387 */ /* 0x0001e20000100800 */
[----:B------:R-:W-:Y:S01]  /*d5e0*/  FADD R150, R38, R150 ;  /* 0x0000009626967221 */ /* 0x000fe20000000000 */
[----:B------:R-:W-:Y:S02]  /*d5f0*/  FADD R151, R39, R151 ;  /* 0x0000009727977221 */ /* 0x000fe40000000000 */
[----:B0-----:R-:W5:Y:S04]  /*d600*/  LDL.LU R148, [R1+0x47c] ;  /* 0x00047c0001947983 */ /* 0x001f680000300800 */
[----:B------:R-:W5:Y:S04]  /*d610*/  LDL.LU R36, [R1+0x2a4] ;  /* 0x0002a40001247983 */ /* 0x000f680000300800 */
[----:B------:R0:W-:Y:S04]  /*d620*/  STL [R1+0x28c], R149 ;  /* 0x00028c9501007387 */ /* 0x0001e80000100800 */
[----:B0-----:R-:W5:Y:S04]  /*d630*/  LDL.LU R149, [R1+0x478] ;  /* 0x0004780001957983 */ /* 0x001f680000300800 */
[----:B------:R-:W5:Y:S04]  /*d640*/  LDL.LU R37, [R1+0x2a0] ;  /* 0x0002a00001257983 */ /* 0x000f680000300800 */
[----:B------:R0:W-:Y:S04]  /*d650*/  STL [R1+0x290], R150 ;  /* 0x0002909601007387 */ /* 0x0001e80000100800 */
[----:B0-----:R-:W5:Y:S04]  /*d660*/  LDL.LU R150, [R1+0x474] ;  /* 0x0004740001967983 */ /* 0x001f680000300800 */
[----:B------:R-:W5:Y:S04]  /*d670*/  LDL.LU R38, [R1+0x29c] ;  /* 0x00029c0001267983 */ /* 0x000f680000300800 */
[----:B------:R0:W-:Y:S04]  /*d680*/  STL [R1+0x294], R151 ;  /* 0x0002949701007387 */ /* 0x0001e80000100800 */
[----:B0-----:R-:W5:Y:S04]  /*d690*/  LDL.LU R151, [R1+0x470] ;  /* 0x0004700001977983 */ /* 0x001f680000300800 */
[----:B------:R-:W5:Y:S01]  /*d6a0*/  LDL.LU R39, [R1+0x298] ;  /* 0x0002980001277983 */ /* 0x000f620000300800 */
[----:B--2---:R-:W-:Y:S01]  /*d6b0*/  FADD R27, R52, R27 ;  /* 0x0000001b341b7221 */ /* 0x004fe20000000000 */
[----:B---3--:R-:W-:Y:S01]  /*d6c0*/  FADD R26, R53, R26 ;  /* 0x0000001a351a7221 */ /* 0x008fe20000000000 */
[----:B----4-:R-:W-:Y:S01]  /*d6d0*/  FADD R25, R54, R25 ;  /* 0x0000001936197221 */ /* 0x010fe20000000000 */
[----:B------:R-:W-:Y:S01]  /*d6e0*/  FADD R24, R55, R24 ;  /* 0x0000001837187221 */ /* 0x000fe20000000000 */
        /* <DEDUP_REMOVED lines=9> */
[----:B-----5:R-:W-:Y:S01]  /*d780*/  FADD R34, R45, R34 ;  /* 0x000000222d227221 */ /* 0x020fe20000000000 */
[----:B------:R-:W-:Y:S01]  /*d790*/  FADD R35, R44, R35 ;  /* 0x000000232c237221 */ /* 0x000fe20000000000 */
[----:B------:R-:W-:Y:S01]  /*d7a0*/  FADD R36, R43, R36 ;  /* 0x000000242b247221 */ /* 0x000fe20000000000 */
[----:B------:R-:W-:Y:S01]  /*d7b0*/  FADD R37, R42, R37 ;  /* 0x000000252a257221 */ /* 0x000fe20000000000 */
[----:B------:R-:W-:Y:S01]  /*d7c0*/  FADD R38, R41, R38 ;  /* 0x0000002629267221 */ /* 0x000fe20000000000 */
[----:B------:R-:W-:-:S05]  /*d7d0*/  FADD R39, R40, R39 ;  /* 0x0000002728277221 */ /* 0x000fca0000000000 */
[----:B------:R0:W-:Y:S04]  /*d7e0*/  STL [R1+0x298], R39 ;  /* 0x0002982701007387 */ /* 0x0001e80000100800 */
        /* <DEDUP_REMOVED lines=15> */
[----:B------:R-:W5:Y:S04]  /*d8e0*/  LDL.LU R51, [R1+0x2e4] ;  /* 0x0002e40001337983 */ /* 0x000f680000300800 */
[----:B------:R5:W-:Y:S04]  /*d8f0*/  STL [R1+0x2d8], R0 ;  /* 0x0002d80001007387 */ /* 0x000be80000100800 */
[----:B------:R-:W5:Y:S04]  /*d900*/  LDL.LU R50, [R1+0x2e8] ;  /* 0x0002e80001327983 */ /* 0x000f680000300800 */
[----:B------:R5:W-:Y:S04]  /*d910*/  STL [R1+0x2dc], R2 ;  /* 0x0002dc0201007387 */ /* 0x000be80000100800 */
[----:B------:R-:W5:Y:S04]  /*d920*/  LDL.LU R49, [R1+0x2ec] ;  /* 0x0002ec0001317983 */ /* 0x000f680000300800 */
[----:B------:R5:W-:Y:S04]  /*d930*/  STL [R1+0x2e0], R3 ;  /* 0x0002e00301007387 */ /* 0x000be80000100800 */
[----:B------:R-:W5:Y:S04]  /*d940*/  LDL.LU R48, [R1+0x2f0] ;  /* 0x0002f00001307983 */ /* 0x000f680000300800 */
        /* <DEDUP_REMOVED lines=8> */
[----:B0-----:R-:W5:Y:S04]  /*d9d0*/  LDL.LU R39, [R1+0x314] ;  /* 0x0003140001277983 */ /* 0x001f680000300800 */
[----:B-1----:R-:W5:Y:S04]  /*d9e0*/  LDL.LU R38, [R1+0x318] ;  /* 0x0003180001267983 */ /* 0x002f680000300800 */
[----:B--2---:R-:W2:Y:S04]  /*d9f0*/  LDL.LU R37, [R1+0x31c] ;  /* 0x00031c0001257983 */ /* 0x004ea80000300800 */
[----:B---3--:R-:W3:Y:S04]  /*da00*/  LDL.LU R36, [R1+0x320] ;  /* 0x0003200001247983 */ /* 0x008ee80000300800 */
[----:B----4-:R-:W4:Y:S04]  /*da10*/  LDL.LU R35, [R1+0x324] ;  /* 0x0003240001237983 */ /* 0x010f280000300800 */
[----:B-----5:R-:W5:Y:S04]  /*da20*/  LDL.LU R34, [R1+0x328] ;  /* 0x0003280001227983 */ /* 0x020f680000300800 */
        /* <DEDUP_REMOVED lines=12> */
[----:B------:R-:W5:Y:S01]  /*daf0*/  LDL.LU R3, [R1+0x35c] ;  /* 0x00035c0001037983 */ /* 0x000f620000300800 */
[----:B------:R-:W-:Y:S01]  /*db00*/  FADD R51, R59, R51 ;  /* 0x000000333b337221 */ /* 0x000fe20000000000 */
[----:B------:R-:W-:-:S04]  /*db10*/  FADD R50, R60, R50 ;  /* 0x000000323c327221 */ /* 0x000fc80000000000 */
        /* <DEDUP_REMOVED lines=25> */
[----:B--2---:R-:W-:-:S03]  /*dcb0*/  FADD R37, R73, R37 ;  /* 0x0000002549257221 */ /* 0x004fc60000000000 */
[----:B------:R2:W-:Y:S01]  /*dcc0*/  STL [R1+0x318], R38 ;  /* 0x0003182601007387 */ /* 0x0005e20000100800 */
[----:B---3--:R-:W-:-:S03]  /*dcd0*/  FADD R36, R74, R36 ;  /* 0x000000244a247221 */ /* 0x008fc60000000000 */
[----:B------:R3:W-:Y:S01]  /*dce0*/  STL [R1+0x31c], R37 ;  /* 0x00031c2501007387 */ /* 0x0007e20000100800 */
[----:B----4-:R-:W-:-:S03]  /*dcf0*/  FADD R35, R75, R35 ;  /* 0x000000234b237221 */ /* 0x010fc60000000000 */
[----:B------:R4:W-:Y:S01]  /*dd00*/  STL [R1+0x320], R36 ;  /* 0x0003202401007387 */ /* 0x0009e20000100800 */
[----:B-----5:R-:W-:-:S03]  /*dd10*/  FADD R34, R76, R34 ;  /* 0x000000224c227221 */ /* 0x020fc60000000000 */
        /* <DEDUP_REMOVED lines=24> */
[----:B0-----:R-:W5:Y:S01]  /*dea0*/  LDL.LU R51, [R1+0x360] ;  /* 0x0003600001337983 */ /* 0x001f620000300800 */
[----:B------:R-:W-:-:S03]  /*deb0*/  FADD R3, R89, R3 ;  /* 0x0000000359037221 */ /* 0x000fc60000000000 */
[----:B------:R0:W-:Y:S04]  /*dec0*/  STL [R1+0x354], R0 ;  /* 0x0003540001007387 */ /* 0x0001e80000100800 */
[----:B-1----:R-:W5:Y:S04]  /*ded0*/  LDL.LU R50, [R1+0x364] ;  /* 0x0003640001327983 */ /* 0x002f680000300800 */
        /* <DEDUP_REMOVED lines=181> */
[----:B------:R-:W-:Y:S01]  /*ea30*/  FADD R2, R150, R2 ;  /* 0x0000000296027221 */ /* 0x000fe20000000000 */
[----:B------:R-:W-:-:S05]  /*ea40*/  FADD R3, R3, R151 ;  /* 0x0000009703037221 */ /* 0x000fca0000000000 */
[----:B------:R0:W-:Y:S04]  /*ea50*/  STL [R1+0x454], R3 ;  /* 0x0004540301007387 */ /* 0x0001e80000100800 */
[----:B------:R0:W-:Y:S04]  /*ea60*/  STL [R1+0x44c], R0 ;  /* 0x00044c0001007387 */ /* 0x0001e80000100800 */
[----:B------:R0:W-:Y:S02]  /*ea70*/  STL [R1+0x450], R2 ;  /* 0x0004500201007387 */ /* 0x0001e40000100800 */
.L_x_29:
[----:B0-----:R-:W0:Y:S02]  /*ea80*/  LDC R0, c[0x0][0x28c] ;  /* 0x0000a300ff007b82 */ /* 0x001e240000000800 */
[----:B0-----:R-:W-:-:S13]  /*ea90*/  ISETP.GE.AND P0, PT, R0, 0x1, PT ;  /* 0x000000010000780c */ /* 0x001fda0003f06270 */
[----:B------:R-:W-:Y:S05]  /*eaa0*/  @!P0 BRA `(.L_x_30) ;  /* 0x00000000004c8947 */ /* 0x000fea0003800000 */
[----:B------:R-:W-:-:S06]  /*eab0*/  UISETP.NE.AND UP0, UPT, UR24, 0x3, UPT ;  /* 0x000000031800788c */ /* 0x000fcc000bf05270 */
[----:B------:R-:W-:-:S13]  /*eac0*/  PLOP3.LUT P0, PT, PT, PT, UP0, 0x80, 0x0 ;  /* 0x000000000000781c */ /* 0x000fda0003f0f008 */
[----:B------:R-:W-:Y:S05]  /*ead0*/  @!P0 BRA `(.L_x_31) ;  /* 0x0000000000048947 */ /* 0x000fea0003800000 */
[----:B------:R-:W-:Y:S01]  /*eae0*/  BPT.TRAP 0x1 ;  /* 0x000000040000795c */ /* 0x000fe20000300000 */
.L_x_31:
[----:B------:R-:W-:-:S04]  /*eaf0*/  UISETP.LT.AND UP0, UPT, UR9, 0x1, UPT ;  /* 0x000000010900788c */ /* 0x000fc8000bf01270 */
[----:B------:R-:W-:Y:S02]  /*eb00*/  USEL UR8, UR9, 0x1, UP0 ;  /* 0x0000000109087887 */ /* 0x000fe40008000000 */
[----:B------:R-:W-:Y:S02]  /*eb10*/  UISETP.GT.U32.AND UP0, UPT, UR13, 0x1, UPT ;  /* 0x000000010d00788c */ /* 0x000fe4000bf04070 */
[----:B------:R-:W-:-:S04]  /*eb20*/  UIADD3 UR8, UR5, UR9, -UR8 ;  /* 0x0000000905087290 */ /* 0x000fc8000fffe808 */
[----:B------:R-:W-:Y:S01]  /*eb30*/  USHF.R.U32.HI UR6, URZ, 0x1, UR8 ;  /* 0x000000013f067899 */ /* 0x000fe20008011608 */
[----:B------:R-:W-:-:S03]  /*eb40*/  PLOP3.LUT P0, PT, PT, PT, UP0, 0x80, 0x0 ;  /* 0x000000000000781c */ /* 0x000fc60003f0f008 */
[----:B------:R-:W-:-:S04]  /*eb50*/  UIMAD.WIDE.U32 UR6, UR6, -0x6db6db6d, URZ ;  /* 0x92492493060678a5 */ /* 0x000fc8000f8e003f */
[----:B------:R-:W-:-:S04]  /*eb60*/  USHF.R.U32.HI UR6, URZ, 0x2, UR7 ;  /* 0x000000023f067899 */ /* 0x000fc80008011607 */
[----:B------:R-:W-:-:S04]  /*eb70*/  UIMAD UR8, UR6, -0xe, UR8 ;  /* 0xfffffff2060878a4 */ /* 0x000fc8000f8e0208 */
[----:B------:R-:W-:-:S04]  /*eb80*/  ULEA UR8, UR8, UR11, 0x3 ;  /* 0x0000000b08087291 */ /* 0x000fc8000f8e183f */
[----:B------:R-:W-:-:S04]  /*eb90*/  UIADD3 UR8, UR8, 0x70, URZ ;  /* 0x0000007008087890 */ /* 0x000fc8000fffe03f */
[----:B------:R-:W-:-:S09]  /*eba0*/  UPRMT UR8, URZ, 0x654, UR8 ;  /* 0x000006543f087896 */ /* 0x000fd20008000008 */
[----:B------:R-:W-:Y:S01]  /*ebb0*/  SYNCS.ARRIVE.TRANS64.RED.A1T0 RZ, [UR8], RZ ;  /* 0x000000ffffff79a7 */ /* 0x000fe20008100408 */
[----:B------:R-:W-:Y:S05]  /*ebc0*/  @P0 BRA `(.L_x_30) ;  /* 0x0000000000040947 */ /* 0x000fea0003800000 */
[----:B------:R-:W-:Y:S01]  /*ebd0*/  BPT.TRAP 0x1 ;  /* 0x000000040000795c */ /* 0x000fe20000300000 */
.L_x_30:
[----:B------:R-:W4:Y:S01]  /*ebe0*/  LDL.LU R26, [R1+0x464] ;  /* 0x00046400011a7983 */ /* 0x000f220000300800 */
[----:B------:R-:W0:Y:S01]  /*ebf0*/  LDC R3, c[0x0][0x288] ;  /* 0x0000a200ff037b82 */ /* 0x000e220000000800 */
[----:B------:R-:W5:Y:S01]  /*ec00*/  S2R R25, SR_TID.X ;  /* 0x0000000000197919 */ /* 0x000f620000002100 */
[----:B------:R-:W-:Y:S02]  /*ec10*/  UIADD3 UR11, UR9, UR5, URZ ;  /* 0x00000005090b7290 */ /* 0x000fe4000fffe03f */
[----:B------:R-:W-:Y:S01]  /*ec20*/  USHF.R.S32.HI UR12, URZ, 0x1f, UR10 ;  /* 0x0000001f3f0c7899 */ /* 0x000fe2000801140a */
[----:B------:R-:W2:Y:S01]  /*ec30*/  LDL.LU R24, [R1+0x460] ;  /* 0x0004600001187983 */ /* 0x000ea20000300800 */
[----:B------:R-:W-:Y:S01]  /*ec40*/  UISETP.GT.U32.AND UP0, UPT, UR11, 0xd, UPT ;  /* 0x0000000d0b00788c */ /* 0x000fe2000bf04070 */
[----:B------:R-:W-:Y:S01]  /*ec50*/  IMAD.MOV.U32 R39, RZ, RZ, -0x1 ;  /* 0xffffffffff277424 */ /* 0x000fe200078e00ff */
[----:B------:R-:W-:Y:S01]  /*ec60*/  ULDC UR6, c[0x0][0x284] ;  /* 0x0000a10000067ab9 */ /* 0x000fe20000000800 */
[----:B------:R-:W-:Y:S01]  /*ec70*/  ULDC.64 UR14, c[0x0][0x5d0] ;  /* 0x00017400000e7ab9 */ /* 0x000fe20000000a00 */
[----:B------:R-:W-:-:S02]  /*ec80*/  UISETP.LT.U32.AND UP0, UPT, UR9, 0xe, UP0 ;  /* 0x0000000e0900788c */ /* 0x000fc40008701070 */
[----:B------:R-:W-:Y:S02]  /*ec90*/  UIMAD UR5, UR12, UR14, URZ ;  /* 0x0000000e0c0572a4 */ /* 0x000fe4000f8e023f */
[----:B------:R-:W-:Y:S02]  /*eca0*/  UISETP.GE.U32.AND UP1, UPT, UR9, 0xe, UPT ;  /* 0x0000000e0900788c */ /* 0x000fe4000bf26070 */
[----:B------:R-:W-:Y:S02]  /*ecb0*/  UIMAD UR8, UR10, UR15, UR5 ;  /* 0x0000000f0a0872a4 */ /* 0x000fe4000f8e0205 */
[----:B------:R-:W-:-:S04]  /*ecc0*/  USEL UR5, URZ, 0x1, !UP0 ;  /* 0x000000013f057887 */ /* 0x000fc8000c000000 */
[----:B------:R-:W-:Y:S01]  /*ecd0*/  ULOP3.LUT UR4, UR4, UR5, URZ, 0x3c, !UPT ;  /* 0x0000000504047292 */ /* 0x000fe2000f8e3c3f */
[C---:B-----5:R-:W-:Y:S01]  /*ece0*/  LOP3.LUT R2, R25.reuse, 0x3, RZ, 0xc0, !PT ;  /* 0x0000000319027812 */ /* 0x060fe200078ec0ff */
[----:B------:R-:W-:Y:S01]  /*ecf0*/  IMAD.SHL.U32 R30, R25, 0x2, RZ ;  /* 0x00000002191e7824 */ /* 0x000fe200078e00ff */
[----:B------:R-:W-:-:S03]  /*ed00*/  SHF.R.U32.HI R32, RZ, 0x7, R25 ;  /* 0x00000007ff207819 */ /* 0x000fc60000011619 */
[----:B0-----:R-:W-:Y:S01]  /*ed10*/  IMAD R2, R2, -0x2, R3 ;  /* 0xfffffffe02027824 */ /* 0x001fe200078e0203 */
[----:B------:R-:W-:Y:S02]  /*ed20*/  LOP3.LUT R32, R32, 0x1, RZ, 0xc0, !PT ;  /* 0x0000000120207812 */ /* 0x000fe400078ec0ff */
[----:B------:R-:W-:-:S03]  /*ed30*/  LOP3.LUT R30, R30, 0x6, RZ, 0xc0, !PT ;  /* 0x000000061e1e7812 */ /* 0x000fc600078ec0ff */
[----:B------:R-:W-:Y:S02]  /*ed40*/  IMAD.SHL.U32 R33, R32, 0x40, RZ ;  /* 0x0000004020217824 */ /* 0x000fe400078e00ff */
[----:B----4-:R-:W-:-:S04]  /*ed50*/  IMAD.WIDE R34, R26, 0x100, RZ ;  /* 0x000001001a227825 */ /* 0x010fc800078e02ff */
[----:B--2---:R-:W-:Y:S01]  /*ed60*/  IMAD.SHL.U32 R0, R24, 0x100, RZ ;  /* 0x0000010018007824 */ /* 0x004fe200078e00ff */
[----:B------:R-:W-:Y:S01]  /*ed70*/  PRMT R30, R30, 0x6540, R24 ;  /* 0x000065401e1e7816 */ /* 0x000fe20000000018 */
[----:B------:R-:W-:-:S03]  /*ed80*/  IMAD.U32 R24, RZ, RZ, UR14 ;  /* 0x0000000eff187e24 */ /* 0x000fc6000f8e00ff */
[----:B------:R-:W-:Y:S01]  /*ed90*/  ISETP.GE.AND P0, PT, R0, R3, PT ;  /* 0x000000030000720c */ /* 0x000fe20003f06270 */
[----:B------:R-:W-:Y:S01]  /*eda0*/  IMAD.IADD R0, R2, 0x1, -R0 ;  /* 0x0000000102007824 */ /* 0x000fe200078e0a00 */
[----:B------:R-:W-:Y:S02]  /*edb0*/  SHF.R.U32.HI R2, RZ, 0x2, R25 ;  /* 0x00000002ff027819 */ /* 0x000fe40000011619 */
[----:B------:R-:W-:Y:S02]  /*edc0*/  LOP3.LUT R3, R25, 0x60, RZ, 0xc0, !PT ;  /* 0x0000006019037812 */ /* 0x000fe400078ec0ff */
[----:B------:R-:W-:Y:S02]  /*edd0*/  LOP3.LUT R2, R2, 0x7, RZ, 0xc0, !PT ;  /* 0x0000000702027812 */ /* 0x000fe400078ec0ff */
[----:B------:R-:W-:Y:S02]  /*ede0*/  SHF.R.U32.HI R3, RZ, 0x1, R3 ;  /* 0x00000001ff037819 */ /* 0x000fe40000011603 */
[----:B------:R-:W-:-:S02]  /*edf0*/  LOP3.LUT R33, R33, 0x40, R2, 0xe2, !PT ;  /* 0x0000004021217812 */ /* 0x000fc400078ee202 */
[----:B------:R-:W-:Y:S02]  /*ee00*/  IADD3 R2, RZ, -R3, -R2 ;  /* 0x80000003ff027210 */ /* 0x000fe40007ffe802 */
[----:B------:R-:W-:Y:S02]  /*ee10*/  SHF.R.S32.HI R31, RZ, 0x1f, R30 ;  /* 0x0000001fff1f7819 */ /* 0x000fe4000001141e */
[----:B------:R-:W-:Y:S01]  /*ee20*/  LOP3.LUT R33, R34, R33, R3, 0xfe, !PT ;  /* 0x0000002122217212 */ /* 0x000fe200078efe03 */
[----:B------:R-:W-:Y:S02]  /*ee30*/  IMAD R32, R32, -0x40, R2 ;  /* 0xffffffc020207824 */ /* 0x000fe400078e0202 */
[----:B------:R-:W-:Y:S02]  /*ee40*/  IMAD.SHL.U32 R2, R26, 0x100, RZ ;  /* 0x000001001a027824 */ /* 0x000fe400078e00ff */
[----:B------:R-:W-:-:S03]  /*ee50*/  IMAD.WIDE.U32 R24, R24, UR10, R30 ;  /* 0x0000000a18187c25 */ /* 0x000fc6000f8e001e */
[C---:B------:R-:W-:Y:S01]  /*ee60*/  IADD3 R32, -R2.reuse, UR6, R32 ;  /* 0x0000000602207c10 */ /* 0x040fe2000fffe120 */
[----:B------:R-:W-:Y:S01]  /*ee70*/  VIADD R25, R25, UR8 ;  /* 0x0000000819197c36 */ /* 0x000fe20008000000 */
[----:B------:R-:W-:Y:S01]  /*ee80*/  ISETP.GE.OR P0, PT, R2, UR6, P0 ;  /* 0x0000000602007c0c */ /* 0x000fe20008706670 */
[----:B------:R-:W-:-:S04]  /*ee90*/  USHF.R.U32.HI UR6, URZ, 0x1, UR11 ;  /* 0x000000013f067899 */ /* 0x000fc8000801160b */
[----:B------:R-:W-:-:S04]  /*eea0*/  UIMAD.WIDE.U32 UR6, UR6, -0x6db6db6d, URZ ;  /* 0x92492493060678a5 */ /* 0x000fc8000f8e003f */
[----:B------:R-:W-:-:S04]  /*eeb0*/  USHF.R.U32.HI UR6, URZ, 0x2, UR7 ;  /* 0x000000023f067899 */ /* 0x000fc80008011607 */
[----:B------:R-:W-:Y:S02]  /*eec0*/  UIMAD UR5, UR6, -0xe, UR11 ;  /* 0xfffffff2060578a4 */ /* 0x000fe4000f8e020b */
[----:B------:R-:W-:Y:S01]  /*eed0*/  @UP1 ULOP3.LUT UR4, UR4, 0x1, UR6, 0x78, !UPT ;  /* 0x0000000104041892 */ /* 0x000fe2000f8e7806 */
[----:B------:R-:W-:Y:S11]  /*eee0*/  @P0 BRA `(.L_x_32) ;  /* 0x0000012400bc0947 */ /* 0x000ff60003800000 */
[----:B------:R-:W0:Y:S01]  /*eef0*/  LDC.64 R26, c[0x0][0x5c8] ;  /* 0x00017200ff1a7b82 */ /* 0x000e220000000a00 */
[----:B------:R-:W-:Y:S01]  /*ef00*/  ULDC.64 UR6, c[0x0][0x5c0] ;  /* 0x0001700000067ab9 */ /* 0x000fe20000000a00 */
[----:B------:R-:W-:Y:S01]  /*ef10*/  BSSY B0, `(.L_x_32) ;  /* 0x000126c000007945 */ /* 0x000fe20003800000 */
[-C--:B0-----:R-:W-:Y:S01]  /*ef20*/  IMAD R2, R35, R26.reuse, RZ ;  /* 0x0000001a23027224 */ /* 0x081fe200078e02ff */
[----:B------:R-:W-:Y:S01]  /*ef30*/  SHF.L.U64.HI R36, R26, 0x3, R27 ;  /* 0x000000031a247819 */ /* 0x000fe2000001021b */
[----:B------:R-:W-:-:S04]  /*ef40*/  IMAD.WIDE.U32 R24, R33, R26, R24 ;  /* 0x0000001a21187225 */ /* 0x000fc800078e0018 */
[----:B------:R-:W-:Y:S01]  /*ef50*/  IMAD R2, R33, R27, R2 ;  /* 0x0000001b21027224 */ /* 0x000fe200078e0202 */
[C---:B------:R-:W-:Y:S01]  /*ef60*/  LEA R28, P2, R26.reuse, R24, 0x7 ;  /* 0x000000181a1c7211 */ /* 0x040fe200078438ff */
[----:B------:R-:W-:Y:S02]  /*ef70*/  IMAD.SHL.U32 R3, R26, 0x8, RZ ;  /* 0x000000081a037824 */ /* 0x000fe400078e00ff */
[----:B------:R-:W-:Y:S01]  /*ef80*/  IMAD.IADD R25, R25, 0x1, R2 ;  /* 0x0000000119197824 */ /* 0x000fe200078e0202 */
[C---:B------:R-:W-:Y:S02]  /*ef90*/  IADD3 R2, P5, R24.reuse, UR6, RZ ;  /* 0x0000000618027c10 */ /* 0x040fe4000ffbe0ff */
[----:B------:R-:W-:Y:S02]  /*efa0*/  IADD3 R24, P0, P1, R24, UR6, R3 ;  /* 0x0000000618187c10 */ /* 0x000fe4000f91e003 */
[----:B------:R-:W-:Y:S02]  /*efb0*/  LEA.HI.X R29, R26, R25, R27, 0x7, P2 ;  /* 0x000000191a1d7211 */ /* 0x000fe400010f3c1b */
[----:B------:R-:W-:-:S02]  /*efc0*/  IADD3 R26, P2, P3, R28, UR6, R3 ;  /* 0x000000061c1a7c10 */ /* 0x000fc4000fb5e003 */
[----:B------:R-:W-:Y:S02]  /*efd0*/  IADD3.X R3, R25, UR7, RZ, P5, !PT ;  /* 0x0000000719037c10 */ /* 0x000fe4000affe4ff */
[----:B------:R-:W-:Y:S02]  /*efe0*/  FSETP.NEU.AND P5, PT, RZ, UR23, PT ;  /* 0x00000017ff007c0b */ /* 0x000fe4000bfad000 */
[----:B------:R-:W-:Y:S02]  /*eff0*/  IADD3 R28, P6, R28, UR6, RZ ;  /* 0x000000061c1c7c10 */ /* 0x000fe4000ffde0ff */
[--C-:B------:R-:W-:Y:S02]  /*f000*/  IADD3.X R27, R29, UR7, R36.reuse, P2, P3 ;  /* 0x000000071d1b7c10 */ /* 0x100fe400097e6424 */
[----:B------:R-:W-:Y:S02]  /*f010*/  IADD3.X R25, R25, UR7, R36, P0, P1 ;  /* 0x0000000719197c10 */ /* 0x000fe400087e2424 */
[----:B------:R-:W-:-:S05]  /*f020*/  IADD3.X R29, R29, UR7, RZ, P6, !PT ;  /* 0x000000071d1d7c10 */ /* 0x000fca000b7fe4ff */
[----:B------:R-:W-:Y:S05]  /*f030*/  @!P5 BRA `(.L_x_33) ;  /* 0x000000d800fcd947 */ /* 0x000fea0003800000 */
[----:B------:R-:W-:Y:S01]  /*f040*/  ULDC.64 UR6, c[0x0][0x5b8] ;  /* 0x00016e0000067ab9 */ /* 0x000fe20000000a00 */
[----:B------:R-:W-:Y:S01]  /*f050*/  BSSY B1, `(.L_x_34) ;  /* 0x0000013000017945 */ /* 0x000fe20003800000 */
[----:B------:R-:W-:Y:S01]  /*f060*/  IMAD.U32 R36, RZ, RZ, UR6 ;  /* 0x00000006ff247e24 */ /* 0x000fe2000f8e00ff */
[----:B------:R-:W-:-:S03]  /*f070*/  UIMAD UR6, UR12, UR6, URZ ;  /* 0x000000060c0672a4 */ /* 0x000fc6000f8e023f */
[----:B------:R-:W-:Y:S01]  /*f080*/  IMAD.WIDE.U32 R30, R36, UR10, R30 ;  /* 0x0000000a241e7c25 */ /* 0x000fe2000f8e001e */
[----:B------:R-:W-:-:S03]  /*f090*/  UIMAD UR6, UR10, UR7, UR6 ;  /* 0x000000070a0672a4 */ /* 0x000fc6000f8e0206 */
[----:B------:R-:W-:Y:S01]  /*f0a0*/  IMAD.MOV.U32 R36, RZ, RZ, R30 ;  /* 0x000000ffff247224 */ /* 0x000fe200078e001e */
[----:B------:R-:W-:Y:S02]  /*f0b0*/  ULDC.64 UR10, c[0x0][0x5a8] ;  /* 0x00016a00000a7ab9 */ /* 0x000fe40000000a00 */
[----:B------:R-:W-:Y:S01]  /*f0c0*/  VIADD R37, R31, UR6 ;  /* 0x000000061f257c36 */ /* 0x000fe20008000000 */
[----:B------:R-:W-:Y:S02]  /*f0d0*/  ULDC.64 UR6, c[0x0][0x5b0] ;  /* 0x00016c0000067ab9 */ /* 0x000fe40000000a00 */
[----:B------:R-:W-:Y:S02]  /*f0e0*/  IMAD R38, R35, UR6, RZ ;  /* 0x0000000623267c24 */ /* 0x000fe4000f8e02ff */
[----:B------:R-:W-:-:S04]  /*f0f0*/  IMAD.WIDE.U32 R30, R33, UR6, R36 ;  /* 0x00000006211e7c25 */ /* 0x000fc8000f8e0024 */
[----:B------:R-:W-:Y:S01]  /*f100*/  IMAD R38, R33, UR7, R38 ;  /* 0x0000000721267c24 */ /* 0x000fe2000f8e0226 */
[----:B------:R-:W-:-:S04]  /*f110*/  IADD3 R30, P0, R30, UR10, RZ ;  /* 0x0000000a1e1e7c10 */ /* 0x000fc8000ff1e0ff */
[--C-:B------:R-:W-:Y:S02]  /*f120*/  IADD3.X R31, R31, UR11, R38.reuse, P0, !PT ;  /* 0x0000000b1f1f7c10 */ /* 0x100fe400087fe426 */
[----:B------:R-:W-:Y:S02]  /*f130*/  ISETP.GE.AND P0, PT, R32, 0x1, PT ;  /* 0x000000012000780c */ /* 0x000fe40003f06270 */
[----:B------:R-:W-:Y:S02]  /*f140*/  PRMT R38, RZ, 0x7610, R38 ;  /* 0x00007610ff267816 */ /* 0x000fe40000000026 */
[----:B------:R-:W-:-:S13]  /*f150*/  ISETP.LT.OR P1, PT, R0, 0x1, !P0 ;  /* 0x000000010000780c */ /* 0x000fda0004721670 */
[----:B------:R-:W-:Y:S05]  /*f160*/  @P1 BRA `(.L_x_35) ;  /* 0x0000000000041947 */ /* 0x000fea0003800000 */
[----:B------:R0:W5:Y:S02]  /*f170*/  LDG.E.U8 R38, desc[UR20][R30.64] ;  /* 0x000000141e267981 */ /* 0x000164000c1e1100 */
.L_x_35:
[----:B------:R-:W-:Y:S05]  /*f180*/  BSYNC B1 ;  /* 0x0000000000017941 */ /* 0x000fea0003800000 */
.L_x_34:
[----:B-----5:R-:W-:Y:S01]  /*f190*/  LOP3.LUT R38, R38, 0xff, RZ, 0xc0, !PT ;  /* 0x000000ff26267812 */ /* 0x020fe200078ec0ff */
[----:B------:R-:W-:Y:S03]  /*f1a0*/  BSSY B1, `(.L_x_36) ;  /* 0x000000b000017945 */ /* 0x000fe60003800000 */
[----:B------:R-:W-:-:S05]  /*f1b0*/  F2FP.F16.E5M2.UNPACK_B R38, R38 ;  /* 0x00000026ff26723e */ /* 0x000fca00020004ff */
[----:B------:R-:W-:-:S05]  /*f1c0*/  HADD2.F32 R38, -RZ, R38.H0_H0 ;  /* 0x20000026ff267230 */ /* 0x000fca0000004100 */
[----:B------:R-:W-:-:S04]  /*f1d0*/  FMUL R38, R38, UR23 ;  /* 0x0000001726267c20 */ /* 0x000fc80008400000 */
[----:B------:R-:W-:-:S05]  /*f1e0*/  FFMA R4, R4, UR22, R38 ;  /* 0x0000001604047c23 */ /* 0x000fca0008000026 */
[----:B------:R-:W-:-:S05]  /*f1f0*/  F2FP.SATFINITE.E5M2.F32.PACK_AB_MERGE_C R4, RZ, R4, RZ ;  /* 0x00000004ff04723e */ /* 0x000fca00048060ff */
[----:B------:R2:W-:Y:S01]  /*f200*/  @!P1 STG.E.U8 desc[UR20][R2.64], R4 ;  /* 0x0000000402009986 */ /* 0x0005e2000c101114 */
[----:B------:R-:W-:Y:S02]  /*f210*/  ISETP.LT.OR P1, PT, R0, 0x2, !P0 ;  /* 0x000000020000780c */ /* 0x000fe40004721670 */
[----:B--2---:R-:W-:-:S11]  /*f220*/  PRMT R4, RZ, 0x7610, R4 ;  /* 0x00007610ff047816 */ /* 0x004fd60000000004 */
[----:B------:R-:W-:Y:S05]  /*f230*/  @P1 BRA `(.L_x_37) ;  /* 0x0000000000041947 */ /* 0x000fea0003800000 */
[----:B------:R2:W5:Y:S02]  /*f240*/  LDG.E.U8 R4, desc[UR20][R30.64+0x1] ;  /* 0x000001141e047981 */ /* 0x000564000c1e1100 */
.L_x_37:
[----:B------:R-:W-:Y:S05]  /*f250*/  BSYNC B1 ;  /* 0x0000000000017941 */ /* 0x000fea0003800000 */
.L_x_36:
        /* <DEDUP_REMOVED lines=8> */
[----:B------:R-:W-:-:S05]  /*f2e0*/  IADD3 R4, P1, R33, 0x8, RZ ;  /* 0x0000000821047810 */ /* 0x000fca0007f3e0ff */
[----:B----4-:R-:W-:-:S04]  /*f2f0*/  IMAD.X R5, RZ, RZ, R35, P1 ;  /* 0x000000ffff057224 */ /* 0x010fc800008e0623 */
[----:B------:R-:W-:-:S04]  /*f300*/  IMAD R5, R5, UR6, RZ ;  /* 0x0000000605057c24 */ /* 0x000fc8000f8e02ff */
[C---:B------:R-:W-:Y:S02]  /*f310*/  IMAD R38, R4.reuse, UR7, R5 ;  /* 0x0000000704267c24 */ /* 0x040fe4000f8e0205 */
[----:B------:R-:W-:-:S03]  /*f320*/  IMAD.WIDE.U32 R4, R4, UR6, R36 ;  /* 0x0000000604047c25 */ /* 0x000fc6000f8e0024 */
[----:B------:R-:W-:-:S04]  /*f330*/  IADD3 R4, P1, R4, UR10, RZ ;  /* 0x0000000a04047c10 */ /* 0x000fc8000ff3e0ff */
[--C-:B------:R-:W-:Y:S02]  /*f340*/  IADD3.X R5, R5, UR11, R38.reuse, P1, !PT ;  /* 0x0000000b05057c10 */ /* 0x100fe40008ffe426 */
[----:B------:R-:W-:Y:S02]  /*f350*/  ISETP.GE.AND P1, PT, R32, 0x9, PT ;  /* 0x000000092000780c */ /* 0x000fe40003f26270 */
[----:B------:R-:W-:Y:S02]  /*f360*/  PRMT R38, RZ, 0x7610, R38 ;  /* 0x00007610ff267816 */ /* 0x000fe40000000026 */
[----:B------:R-:W-:-:S13]  /*f370*/  ISETP.LT.OR P2, PT, R0, 0x1, !P1 ;  /* 0x000000010000780c */ /* 0x000fda0004f41670 */
[----:B------:R-:W-:Y:S05]  /*f380*/  @P2 BRA `(.L_x_39) ;  /* 0x0000000000042947 */ /* 0x000fea0003800000 */
[----:B------:R4:W5:Y:S02]  /*f390*/  LDG.E.U8 R38, desc[UR20][R4.64] ;  /* 0x0000001404267981 */ /* 0x000964000c1e1100 */
.L_x_39:
[----:B------:R-:W-:Y:S05]  /*f3a0*/  BSYNC B1 ;  /* 0x0000000000017941 */ /* 0x000fea0003800000 */
.L_x_38:
        /* <DEDUP_REMOVED lines=9> */
[----:B0-----:R-:W-:-:S11]  /*f440*/  PRMT R6, RZ, 0x7610, R6 ;  /* 0x00007610ff067816 */ /* 0x001fd60000000006 */
[----:B------:R-:W-:Y:S05]  /*f450*/  @P2 BRA `(.L_x_41) ;  /* 0x0000000000042947 */ /* 0x000fea0003800000 */
[----:B------:R0:W5:Y:S02]  /*f460*/  LDG.E.U8 R6, desc[UR20][R4.64+0x1] ;  /* 0x0000011404067981 */ /* 0x000164000c1e1100 */
.L_x_41:
[----:B------:R-:W-:Y:S05]  /*f470*/  BSYNC B1 ;  /* 0x0000000000017941 */ /* 0x000fea0003800000 */
.L_x_40:
[----:B-----5:R-:W-:Y:S01]  /*f480*/  LOP3.LUT R6, R6, 0xff, RZ, 0xc0, !PT ;  /* 0x000000ff06067812 */ /* 0x020fe200078ec0ff */
[----:B------:R-:W-:Y:S01]  /*f490*/  BSSY B1, `(.L_x_42) ;  /* 0x000000b000017945 */ /* 0x000fe20003800000 */
[----:B------:R-:W-:Y:S02]  /*f4a0*/  ISETP.LT.OR P3, PT, R0, 0x9, !P0 ;  /* 0x000000090000780c */ /* 0x000fe40004761670 */
[----:B------:R-:W-:-:S05]  /*f4b0*/  F2FP.F16.E5M2.UNPACK_B R6, R6 ;  /* 0x00000006ff06723e */ /* 0x000fca00020004ff */
[----:B------:R-:W-:-:S05]  /*f4c0*/  HADD2.F32 R6, -RZ, R6.H0_H0 ;  /* 0x20000006ff067230 */ /* 0x000fca0000004100 */
[----:B------:R-:W-:-:S04]  /*f4d0*/  FMUL R6, R6, UR23 ;  /* 0x0000001706067c20 */ /* 0x000fc80008400000 */
[--C-:B------:R-:W-:Y:S01]  /*f4e0*/  FFMA R7, R7, UR22, R6.reuse ;  /* 0x0000001607077c23 */ /* 0x100fe20008000006 */
[----:B------:R-:W-:-:S04]  /*f4f0*/  PRMT R6, RZ, 0x7610, R6 ;  /* 0x00007610ff067816 */ /* 0x000fc80000000006 */
[----:B------:R-:W-:-:S05]  /*f500*/  F2FP.SATFINITE.E5M2.F32.PACK_AB_MERGE_C R7, RZ, R7, RZ ;  /* 0x00000007ff07723e */ /* 0x000fca00048060ff */
[----:B------:R0:W-:Y:S01]  /*f510*/  @!P2 STG.E.U8 desc[UR20][R24.64+0x1], R7 ;  /* 0x000001071800a986 */ /* 0x0001e2000c101114 */
[----:B------:R-:W-:Y:S05]  /*f520*/  @P3 BRA `(.L_x_43) ;  /* 0x0000000000043947 */ /* 0x000fea0003800000 */
[----:B------:R0:W5:Y:S02]  /*f530*/  LDG.E.U8 R6, desc[UR20][R30.64+0x8] ;  /* 0x000008141e067981 */ /* 0x000164000c1e1100 */
.L_x_43:
[----:B------:R-:W-:Y:S05]  /*f540*/  BSYNC B1 ;  /* 0x0000000000017941 */ /* 0x000fea0003800000 */
.L_x_42:
        /* <DEDUP_REMOVED lines=12> */
.L_x_45:
[----:B------:R-:W-:Y:S05]  /*f610*/  BSYNC B1 ;  /* 0x0000000000017941 */ /* 0x000fea0003800000 */
.L_x_44:
        /* <DEDUP_REMOVED lines=12> */
.L_x_47:
[----:B------:R-:W-:Y:S05]  /*f6e0*/  BSYNC B1 ;  /* 0x0000000000017941 */ /* 0x000fea0003800000 */
.L_x_46:
        /* <DEDUP_REMOVED lines=12> */
.L_x_49:
[----:B------:R-:W-:Y:S05]  /*f7b0*/  BSYNC B1 ;  /* 0x0000000000017941 */ /* 0x000fea0003800000 */
.L_x_48:
        /* <DEDUP_REMOVED lines=12> */
.L_x_51:
[----:B------:R-:W-:Y:S05]  /*f880*/  BSYNC B1 ;  /* 0x0000000000017941 */ /* 0x000fea0003800000 */
.L_x_50:
        /* <DEDUP_REMOVED lines=12> */
.L_x_53:
[----:B------:R-:W-:Y:S05]  /*f950*/  BSYNC B1 ;  /* 0x0000000000017941 */ /* 0x000fea0003800000 */
.L_x_52:
        /* <DEDUP_REMOVED lines=12> */
.L_x_55:
[----:B------:R-:W-:Y:S05]  /*fa20*/  BSYNC B1 ;  /* 0x0000000000017941 */ /* 0x000fea0003800000 */
.L_x_54:
        /* <DEDUP_REMOVED lines=12> */
.L_x_57:
[----:B------:R-:W-:Y:S05]  /*faf0*/  BSYNC B1 ;  /* 0x0000000000017941 */ /* 0x000fea0003800000 */
.L_x_56:
        /* <DEDUP_REMOVED lines=12> */
.L_x_59:
[----:B------:R-:W-:Y:S05]  /*fbc0*/  BSYNC B1 ;  /* 0x0000000000017941 */ /* 0x000fea0003800000 */
.L_x_58:
        /* <DEDUP_REMOVED lines=12> */
.L_x_61:
[----:B------:R-:W-:Y:S05]  /*fc90*/  BSYNC B1 ;  /* 0x0000000000017941 */ /* 0x000fea0003800000 */
.L_x_60:
        /* <DEDUP_REMOVED lines=12> */
.L_x_63:
[----:B------:R-:W-:Y:S05]  /*fd60*/  BSYNC B1 ;  /* 0x0000000000017941 */ /* 0x000fea0003800000 */
.L_x_62:
        /* <DEDUP_REMOVED lines=12> */
.L_x_65:
[----:B------:R-:W-:Y:S05]  /*fe30*/  BSYNC B1 ;  /* 0x0000000000017941 */ /* 0x000fea0003800000 */
.L_x_64:
        /* <DEDUP_REMOVED lines=12> */
.L_x_67:
[----:B------:R-:W-:Y:S05]  /*ff00*/  BSYNC B1 ;  /* 0x0000000000017941 */ /* 0x000fea0003800000 */
.L_x_66:
        /* <DEDUP_REMOVED lines=12> */
.L_x_69:
[----:B------:R-:W-:Y:S05]  /*ffd0*/  BSYNC B1 ;  /* 0x0000000000017941 */ /* 0x000fea0003800000 */
.L_x_68:
        /* <DEDUP_REMOVED lines=12> */
.L_x_71:
[----:B------:R-:W-:Y:S05]  /*100a0*/  BSYNC B1 ;  /* 0x0000000000017941 */ /* 0x000fea0003800000 */
.L_x_70:
        /* <DEDUP_REMOVED lines=12> */
.L_x_73:
[----:B------:R-:W-:Y:S05]  /*10170*/  BSYNC B1 ;  /* 0x0000000000017941 */ /* 0x000fea0003800000 */
.L_x_72:
        /* <DEDUP_REMOVED lines=12> */
.L_x_75:
[----:B------:R-:W-:Y:S05]  /*10240*/  BSYNC B1 ;  /* 0x0000000000017941 */ /* 0x000fea0003800000 */
.L_x_74:
        /* <DEDUP_REMOVED lines=12> */
.L_x_77:
[----:B------:R-:W-:Y:S05]  /*10310*/  BSYNC B1 ;  /* 0x0000000000017941 */ /* 0x000fea0003800000 */
.L_x_76:
        /* <DEDUP_REMOVED lines=12> */
.L_x_79:
[----:B------:R-:W-:Y:S05]  /*103e0*/  BSYNC B1 ;  /* 0x0000000000017941 */ /* 0x000fea0003800000 */
.L_x_78:
        /* <DEDUP_REMOVED lines=12> */
.L_x_81:
[----:B------:R-:W-:Y:S05]  /*104b0*/  BSYNC B1 ;  /* 0x0000000000017941 */ /* 0x000fea0003800000 */
.L_x_80:
        /* <DEDUP_REMOVED lines=12> */
.L_x_83:
[----:B------:R-:W-:Y:S05]  /*10580*/  BSYNC B1 ;  /* 0x0000000000017941 */ /* 0x000fea0003800000 */
.L_x_82:
        /* <DEDUP_REMOVED lines=12> */
.L_x_85:
[----:B------:R-:W-:Y:S05]  /*10650*/  BSYNC B1 ;  /* 0x0000000000017941 */ /* 0x000fea0003800000 */
.L_x_84:
        /* <DEDUP_REMOVED lines=12> */
.L_x_87:
[----:B------:R-:W-:Y:S05]  /*10720*/  BSYNC B1 ;  /* 0x0000000000017941 */ /* 0x000fea0003800000 */
.L_x_86:
        /* <DEDUP_REMOVED lines=12> */
.L_x_89:
[----:B------:R-:W-:Y:S05]  /*107f0*/  BSYNC B1 ;  /* 0x0000000000017941 */ /* 0x000fea0003800000 */
.L_x_88:
        /* <DEDUP_REMOVED lines=12> */
.L_x_91:
[----:B------:R-:W-:Y:S05]  /*108c0*/  BSYNC B1 ;  /* 0x0000000000017941 */ /* 0x000fea0003800000 */
.L_x_90:
        /* <DEDUP_REMOVED lines=12> */
.L_x_93:
[----:B------:R-:W-:Y:S05]  /*10990*/  BSYNC B1 ;  /* 0x0000000000017941 */ /* 0x000fea0003800000 */
.L_x_92:
        /* <DEDUP_REMOVED lines=12> */
.L_x_95:
[----:B------:R-:W-:Y:S05]  /*10a60*/  BSYNC B1 ;  /* 0x0000000000017941 */ /* 0x000fea0003800000 */
.L_x_94:
        /* <DEDUP_REMOVED lines=12> */
.L_x_97:
[----:B------:R-:W-:Y:S05]  /*10b30*/  BSYNC B1 ;  /* 0x0000000000017941 */ /* 0x000fea0003800000 */
.L_x_96:
        /* <DEDUP_REMOVED lines=12> */
.L_x_99:
[----:B------:R-:W-:Y:S05]  /*10c00*/  BSYNC B1 ;  /* 0x0000000000017941 */ /* 0x000fea0003800000 */
.L_x_98:
        /* <DEDUP_REMOVED lines=12> */
.L_x_101:
[----:B------:R-:W-:Y:S05]  /*10cd0*/  BSYNC B1 ;  /* 0x0000000000017941 */ /* 0x000fea0003800000 */
.L_x_100:
        /* <DEDUP_REMOVED lines=12> */
.L_x_103:
[----:B------:R-:W-:Y:S05]  /*10da0*/  BSYNC B1 ;  /* 0x0000000000017941 */ /* 0x000fea0003800000 */
.L_x_102:
        /* <DEDUP_REMOVED lines=12> */
.L_x_105:
[----:B------:R-:W-:Y:S05]  /*10e70*/  BSYNC B1 ;  /* 0x0000000000017941 */ /* 0x000fea0003800000 */
.L_x_104:
        /* <DEDUP_REMOVED lines=12> */
.L_x_107:
[----:B------:R-:W-:Y:S05]  /*10f40*/  BSYNC B1 ;  /* 0x0000000000017941 */ /* 0x000fea0003800000 */
.L_x_106:
        /* <DEDUP_REMOVED lines=12> */
.L_x_109:
[----:B------:R-:W-:Y:S05]  /*11010*/  BSYNC B1 ;  /* 0x0000000000017941 */ /* 0x000fea0003800000 */
.L_x_108:
        /* <DEDUP_REMOVED lines=12> */
.L_x_111:
[----:B------:R-:W-:Y:S05]  /*110e0*/  BSYNC B1 ;  /* 0x0000000000017941 */ /* 0x000fea0003800000 */
.L_x_110:
        /* <DEDUP_REMOVED lines=12> */
.L_x_113:
[----:B------:R-:W-:Y:S05]  /*111b0*/  BSYNC B1 ;  /* 0x0000000000017941 */ /* 0x000fea0003800000 */
.L_x_112:
        /* <DEDUP_REMOVED lines=12> */
.L_x_115:
[----:B------:R-:W-:Y:S05]  /*11280*/  BSYNC B1 ;  /* 0x0000000000017941 */ /* 0x000fea0003800000 */
.L_x_114:
[----:B-----5:R-:W-:Y:S01]  /*11290*/  LOP3.LUT R6, R6, 0xff, RZ, 0xc0, !PT ;  /* 0x000000ff06067812 */ /* 0x020fe200078ec0ff */
[----:B------:R-:W-:Y:S01]  /*112a0*/  BSSY B1, `(.L_x_116) ;  /* 0x000000b000017945 */ /* 0x000fe20003800000 */
[----:B------:R-:W-:Y:S02]  /*112b0*/  ISETP.LT.OR P2, PT, R0, 0x52, !P0 ;  /* 0x000000520000780c */ /* 0x000fe40004741670 */
[----:B------:R-:W-:-:S05]  /*112c0*/  F2FP.F16.E5M2.UNPACK_B R6, R6 ;  /* 0x00000006ff06723e */ /* 0x000fca00020004ff */
[----:B------:R-:W-:-:S05]  /*112d0*/  HADD2.F32 R6, -RZ, R6.H0_H0 ;  /* 0x20000006ff067230 */ /* 0x000fca0000004100 */
[----:B------:R-:W-:-:S04]  /*112e0*/  FMUL R6, R6, UR23 ;  /* 0x0000001706067c20 */ /* 0x000fc80008400000 */
[----:B------:R-:W-:-:S05]  /*112f0*/  FFMA R6, R172, UR22, R6 ;  /* 0x00000016ac067c23 */ /* 0x000fca0008000006 */
[----:B0-----:R-:W-:Y:S02]  /*11300*/  F2FP.SATFINITE.E5M2.F32.PACK_AB_MERGE_C R7, RZ, R6, RZ ;  /* 0x00000006ff07723e */ /* 0x001fe400048060ff */
[----:B------:R-:W-:-:S03]  /*11310*/  PRMT R6, RZ, 0x7610, R6 ;  /* 0x00007610ff067816 */ /* 0x000fc60000000006 */
[----:B------:R0:W-:Y:S01]  /*11320*/  @!P3 STG.E.U8 desc[UR20][R2.64+0x50], R7 ;  /* 0x000050070200b986 */ /* 0x0001e2000c101114 */
[----:B------:R-:W-:Y:S05]  /*11330*/  @P2 BRA `(.L_x_117) ;  /* 0x0000000000042947 */ /* 0x000fea0003800000 */
[----:B------:R0:W5:Y:S02]  /*11340*/  LDG.E.U8 R6, desc[UR20][R30.64+0x51] ;  /* 0x000051141e067981 */ /* 0x000164000c1e1100 */
.L_x_117:
[----:B------:R-:W-:Y:S05]  /*11350*/  BSYNC B1 ;  /* 0x0000000000017941 */ /* 0x000fea0003800000 */
.L_x_116:
        /* <DEDUP_REMOVED lines=12> */
.L_x_119:
[----:B------:R-:W-:Y:S05]  /*11420*/  BSYNC B1 ;  /* 0x0000000000017941 */ /* 0x000fea0003800000 */
.L_x_118:
        /* <DEDUP_REMOVED lines=12> */
.L_x_121:
[----:B------:R-:W-:Y:S05]  /*114f0*/  BSYNC B1 ;  /* 0x0000000000017941 */ /* 0x000fea0003800000 */
.L_x_120:
        /* <DEDUP_REMOVED lines=12> */
.L_x_123:
[----:B------:R-:W-:Y:S05]  /*115c0*/  BSYNC B1 ;  /* 0x0000000000017941 */ /* 0x000fea0003800000 */
.L_x_122:
[----:B-----5:R-:W-:Y:S01]  /*115d0*/  LOP3.LUT R6, R6, 0xff, RZ, 0xc0, !PT ;  /* 0x000000ff06067812 */ /* 0x020fe200078ec0ff */
[----:B------:R-:W-:Y:S01]  /*115e0*/  BSSY B1, `(.L_x_124) ;  /* 0x000000b000017945 */ /* 0x000fe20003800000 */
[----:B------:R-:W-:Y:S02]  /*115f0*/  ISETP.LT.OR P2, PT, R0, 0x5a, !P0 ;  /* 0x0000005a0000780c */ /* 0x000fe40004741670 */
[----:B------:R-:W-:-:S05]  /*11600*/  F2FP.F16.E5M2.UNPACK_B R6, R6 ;  /* 0x00000006ff06723e */ /* 0x000fca00020004ff */
[----:B------:R-:W-:-:S05]  /*11610*/  HADD2.F32 R6, -RZ, R6.H0_H0 ;  /* 0x20000006ff067230 */ /* 0x000fca0000004100 */
[----:B0-----:R-:W-:Y:S01]  /*11620*/  FMUL R7, R6, UR23 ;  /* 0x0000001706077c20 */ /* 0x001fe20008400000 */
[----:B------:R-:W-:-:S03]  /*11630*/  PRMT R6, RZ, 0x7610, R6 ;  /* 0x00007610ff067816 */ /* 0x000fc60000000006 */
[----:B------:R-:W-:-:S05]  /*11640*/  FFMA R7, R176, UR22, R7 ;  /* 0x00000016b0077c23 */ /* 0x000fca0008000007 */
[----:B------:R-:W-:-:S05]  /*11650*/  F2FP.SATFINITE.E5M2.F32.PACK_AB_MERGE_C R7, RZ, R7, RZ ;  /* 0x00000007ff07723e */ /* 0x000fca00048060ff */
[----:B------:R0:W-:Y:S01]  /*11660*/  @!P3 STG.E.U8 desc[UR20][R2.64+0x58], R7 ;  /* 0x000058070200b986 */ /* 0x0001e2000c101114 */
[----:B------:R-:W-:Y:S05]  /*11670*/  @P2 BRA `(.L_x_125) ;  /* 0x0000000000042947 */ /* 0x000fea0003800000 */
[----:B------:R0:W5:Y:S02]  /*11680*/  LDG.E.U8 R6, desc[UR20][R30.64+0x59] ;  /* 0x000059141e067981 */ /* 0x000164000c1e1100 */
.L_x_125:
[----:B------:R-:W-:Y:S05]  /*11690*/  BSYNC B1 ;  /* 0x0000000000017941 */ /* 0x000fea0003800000 */
.L_x_124:
        /* <DEDUP_REMOVED lines=12> */
.L_x_127:
[----:B------:R-:W-:Y:S05]  /*11760*/  BSYNC B1 ;  /* 0x0000000000017941 */ /* 0x000fea0003800000 */
.L_x_126:
        /* <DEDUP_REMOVED lines=12> */
.L_x_129:
[----:B------:R-:W-:Y:S05]  /*11830*/  BSYNC B1 ;  /* 0x0000000000017941 */ /* 0x000fea0003800000 */
.L_x_128:
        /* <DEDUP_REMOVED lines=12> */
.L_x_131:
[----:B------:R-:W-:Y:S05]  /*11900*/  BSYNC B1 ;  /* 0x0000000000017941 */ /* 0x000fea0003800000 */
.L_x_130:
        /* <DEDUP_REMOVED lines=12> */
.L_x_133:
[----:B------:R-:W-:Y:S05]  /*119d0*/  BSYNC B1 ;  /* 0x0000000000017941 */ /* 0x000fea0003800000 */
.L_x_132:
        /* <DEDUP_REMOVED lines=12> */
.L_x_135:
[----:B------:R-:W-:Y:S05]  /*11aa0*/  BSYNC B1 ;  /* 0x0000000000017941 */ /* 0x000fea0003800000 */
.L_x_134:
        /* <DEDUP_REMOVED lines=12> */
.L_x_137:
[----:B------:R-:W-:Y:S05]  /*11b70*/  BSYNC B1 ;  /* 0x0000000000017941 */ /* 0x000fea0003800000 */
.L_x_136:
        /* <DEDUP_REMOVED lines=12> */
.L_x_139:
[----:B------:R-:W-:Y:S05]  /*11c40*/  BSYNC B1 ;  /* 0x0000000000017941 */ /* 0x000fea0003800000 */
.L_x_138:
        /* <DEDUP_REMOVED lines=12> */
.L_x_141:
[----:B------:R-:W-:Y:S05]  /*11d10*/  BSYNC B1 ;  /* 0x0000000000017941 */ /* 0x000fea0003800000 */
.L_x_140:
        /* <DEDUP_REMOVED lines=12> */
.L_x_143:
[----:B------:R-:W-:Y:S05]  /*11de0*/  BSYNC B1 ;  /* 0x0000000000017941 */ /* 0x000fea0003800000 */
.L_x_142:
        /* <DEDUP_REMOVED lines=12> */
.L_x_145:
[----:B------:R-:W-:Y:S05]  /*11eb0*/  BSYNC B1 ;  /* 0x0000000000017941 */ /* 0x000fea0003800000 */
.L_x_144:
        /* <DEDUP_REMOVED lines=12> */
.L_x_147:
[----:B------:R-:W-:Y:S05]  /*11f80*/  BSYNC B1 ;  /* 0x0000000000017941 */ /* 0x000fea0003800000 */
.L_x_146:
        /* <DEDUP_REMOVED lines=12> */
.L_x_149:
[----:B------:R-:W-:Y:S05]  /*12050*/  BSYNC B1 ;  /* 0x0000000000017941 */ /* 0x000fea0003800000 */
.L_x_148:
        /* <DEDUP_REMOVED lines=12> */
.L_x_151:
[----:B------:R-:W-:Y:S05]  /*12120*/  BSYNC B1 ;  /* 0x0000000000017941 */ /* 0x000fea0003800000 */
.L_x_150:
        /* <DEDUP_REMOVED lines=12> */
.L_x_153:
[----:B------:R-:W-:Y:S05]  /*121f0*/  BSYNC B1 ;  /* 0x0000000000017941 */ /* 0x000fea0003800000 */
.L_x_152:
        /* <DEDUP_REMOVED lines=12> */
.L_x_155:
[----:B------:R-:W-:Y:S05]  /*122c0*/  BSYNC B1 ;  /* 0x0000000000017941 */ /* 0x000fea0003800000 */
.L_x_154:
        /* <DEDUP_REMOVED lines=12> */
.L_x_157:
[----:B------:R-:W-:Y:S05]  /*12390*/  BSYNC B1 ;  /* 0x0000000000017941 */ /* 0x000fea0003800000 */
.L_x_156:
        /* <DEDUP_REMOVED lines=12> */
.L_x_159:
[----:B------:R-:W-:Y:S05]  /*12460*/  BSYNC B1 ;  /* 0x0000000000017941 */ /* 0x000fea0003800000 */
.L_x_158:
        /* <DEDUP_REMOVED lines=12> */
.L_x_161:
[----:B------:R-:W-:Y:S05]  /*12530*/  BSYNC B1 ;  /* 0x0000000000017941 */ /* 0x000fea0003800000 */
.L_x_160:
        /* <DEDUP_REMOVED lines=12> */
.L_x_163:
[----:B------:R-:W-:Y:S05]  /*12600*/  BSYNC B1 ;  /* 0x0000000000017941 */ /* 0x000fea0003800000 */
.L_x_162:
        /* <DEDUP_REMOVED lines=12> */
.L_x_165:
[----:B------:R-:W-:Y:S05]  /*126d0*/  BSYNC B1 ;  /* 0x0000000000017941 */ /* 0x000fea0003800000 */
.L_x_164:
        /* <DEDUP_REMOVED lines=12> */
.L_x_167:
[----:B------:R-:W-:Y:S05]  /*127a0*/  BSYNC B1 ;  /* 0x0000000000017941 */ /* 0x000fea0003800000 */
.L_x_166:
        /* <DEDUP_REMOVED lines=12> */
.L_x_169:
[----:B------:R-:W-:Y:S05]  /*12870*/  BSYNC B1 ;  /* 0x0000000000017941 */ /* 0x000fea0003800000 */
.L_x_168:
        /* <DEDUP_REMOVED lines=12> */
.L_x_171:
[----:B------:R-:W-:Y:S05]  /*12940*/  BSYNC B1 ;  /* 0x0000000000017941 */ /* 0x000fea0003800000 */
.L_x_170:
        /* <DEDUP_REMOVED lines=12> */
.L_x_173:
[----:B------:R-:W-:Y:S05]  /*12a10*/  BSYNC B1 ;  /* 0x0000000000017941 */ /* 0x000fea0003800000 */
.L_x_172:
        /* <DEDUP_REMOVED lines=12> */
.L_x_175:
[----:B------:R-:W-:Y:S05]  /*12ae0*/  BSYNC B1 ;  /* 0x0000000000017941 */ /* 0x000fea0003800000 */
.L_x_174:
        /* <DEDUP_REMOVED lines=12> */
.L_x_177:
[----:B------:R-:W-:Y:S05]  /*12bb0*/  BSYNC B1 ;  /* 0x0000000000017941 */ /* 0x000fea0003800000 */
.L_x_176:
        /* <DEDUP_REMOVED lines=12> */
.L_x_179:
[----:B------:R-:W-:Y:S05]  /*12c80*/  BSYNC B1 ;  /* 0x0000000000017941 */ /* 0x000fea0003800000 */
.L_x_178:
        /* <DEDUP_REMOVED lines=12> */
.L_x_181:
[----:B------:R-:W-:Y:S05]  /*12d50*/  BSYNC B1 ;  /* 0x0000000000017941 */ /* 0x000fea0003800000 */
.L_x_180:
        /* <DEDUP_REMOVED lines=12> */
.L_x_183:
[----:B------:R-:W-:Y:S05]  /*12e20*/  BSYNC B1 ;  /* 0x0000000000017941 */ /* 0x000fea0003800000 */
.L_x_182:
        /* <DEDUP_REMOVED lines=12> */
.L_x_185:
[----:B------:R-:W-:Y:S05]  /*12ef0*/  BSYNC B1 ;  /* 0x0000000000017941 */ /* 0x000fea0003800000 */
.L_x_184:
        /* <DEDUP_REMOVED lines=12> */
.L_x_187:
[----:B------:R-:W-:Y:S05]  /*12fc0*/  BSYNC B1 ;  /* 0x0000000000017941 */ /* 0x000fea0003800000 */
.L_x_186:
        /* <DEDUP_REMOVED lines=12> */
.L_x_189:
[----:B------:R-:W-:Y:S05]  /*13090*/  BSYNC B1 ;  /* 0x0000000000017941 */ /* 0x000fea0003800000 */
.L_x_188:
        /* <DEDUP_REMOVED lines=12> */
.L_x_191:
[----:B------:R-:W-:Y:S05]  /*13160*/  BSYNC B1 ;  /* 0x0000000000017941 */ /* 0x000fea0003800000 */
.L_x_190:
        /* <DEDUP_REMOVED lines=12> */
.L_x_193:
[----:B------:R-:W-:Y:S05]  /*13230*/  BSYNC B1 ;  /* 0x0000000000017941 */ /* 0x000fea0003800000 */
.L_x_192:
        /* <DEDUP_REMOVED lines=12> */
.L_x_195:
[----:B------:R-:W-:Y:S05]  /*13300*/  BSYNC B1 ;  /* 0x0000000000017941 */ /* 0x000fea0003800000 */
.L_x_194:
        /* <DEDUP_REMOVED lines=12> */
.L_x_197:
[----:B------:R-:W-:Y:S05]  /*133d0*/  BSYNC B1 ;  /* 0x0000000000017941 */ /* 0x000fea0003800000 */
.L_x_196:
        /* <DEDUP_REMOVED lines=12> */
.L_x_199:
[----:B------:R-:W-:Y:S05]  /*134a0*/  BSYNC B1 ;  /* 0x0000000000017941 */ /* 0x000fea0003800000 */
.L_x_198:
        /* <DEDUP_REMOVED lines=12> */
.L_x_201:
[----:B------:R-:W-:Y:S05]  /*13570*/  BSYNC B1 ;  /* 0x0000000000017941 */ /* 0x000fea0003800000 */
.L_x_200:
        /* <DEDUP_REMOVED lines=12> */
.L_x_203:
[----:B------:R-:W-:Y:S05]  /*13640*/  BSYNC B1 ;  /* 0x0000000000017941 */ /* 0x000fea0003800000 */
.L_x_202:
        /* <DEDUP_REMOVED lines=12> */
.L_x_205:
[----:B------:R-:W-:Y:S05]  /*13710*/  BSYNC B1 ;  /* 0x0000000000017941 */ /* 0x000fea0003800000 */
.L_x_204:
        /* <DEDUP_REMOVED lines=12> */
.L_x_207:
[----:B------:R-:W-:Y:S05]  /*137e0*/  BSYNC B1 ;  /* 0x0000000000017941 */ /* 0x000fea0003800000 */
.L_x_206:
        /* <DEDUP_REMOVED lines=12> */
.L_x_209:
[----:B------:R-:W-:Y:S05]  /*138b0*/  BSYNC B1 ;  /* 0x0000000000017941 */ /* 0x000fea0003800000 */
.L_x_208:
        /* <DEDUP_REMOVED lines=12> */
.L_x_211:
[----:B------:R-:W-:Y:S05]  /*13980*/  BSYNC B1 ;  /* 0x0000000000017941 */ /* 0x000fea0003800000 */
.L_x_210:
        /* <DEDUP_REMOVED lines=12> */
.L_x_213:
[----:B------:R-:W-:Y:S05]  /*13a50*/  BSYNC B1 ;  /* 0x0000000000017941 */ /* 0x000fea0003800000 */
.L_x_212:
        /* <DEDUP_REMOVED lines=12> */
.L_x_215:
[----:B------:R-:W-:Y:S05]  /*13b20*/  BSYNC B1 ;  /* 0x0000000000017941 */ /* 0x000fea0003800000 */
.L_x_214:
        /* <DEDUP_REMOVED lines=12> */
.L_x_217:
[----:B------:R-:W-:Y:S05]  /*13bf0*/  BSYNC B1 ;  /* 0x0000000000017941 */ /* 0x000fea0003800000 */
.L_x_216:
        /* <DEDUP_REMOVED lines=12> */
.L_x_219:
[----:B------:R-:W-:Y:S05]  /*13cc0*/  BSYNC B1 ;  /* 0x0000000000017941 */ /* 0x000fea0003800000 */
.L_x_218:
        /* <DEDUP_REMOVED lines=12> */
.L_x_221:
[----:B------:R-:W-:Y:S05]  /*13d90*/  BSYNC B1 ;  /* 0x0000000000017941 */ /* 0x000fea0003800000 */
.L_x_220:
        /* <DEDUP_REMOVED lines=12> */
.L_x_223:
[----:B------:R-:W-:Y:S05]  /*13e60*/  BSYNC B1 ;  /* 0x0000000000017941 */ /* 0x000fea0003800000 */
.L_x_222:
        /* <DEDUP_REMOVED lines=12> */
.L_x_225:
[----:B------:R-:W-:Y:S05]  /*13f30*/  BSYNC B1 ;  /* 0x0000000000017941 */ /* 0x000fea0003800000 */
.L_x_224:
        /* <DEDUP_REMOVED lines=12> */
.L_x_227:
[----:B------:R-:W-:Y:S05]  /*14000*/  BSYNC B1 ;  /* 0x0000000000017941 */ /* 0x000fea0003800000 */
.L_x_226:
        /* <DEDUP_REMOVED lines=12> */
.L_x_229:
[----:B------:R-:W-:Y:S05]  /*140d0*/  BSYNC B1 ;  /* 0x0000000000017941 */ /* 0x000fea0003800000 */
.L_x_228:
        /* <DEDUP_REMOVED lines=12> */
.L_x_231:
[----:B------:R-:W-:Y:S05]  /*141a0*/  BSYNC B1 ;  /* 0x0000000000017941 */ /* 0x000fea0003800000 */
.L_x_230:
        /* <DEDUP_REMOVED lines=12> */
.L_x_233:
[----:B------:R-:W-:Y:S05]  /*14270*/  BSYNC B1 ;  /* 0x0000000000017941 */ /* 0x000fea0003800000 */
.L_x_232:
        /* <DEDUP_REMOVED lines=12> */
.L_x_235:
[----:B------:R-:W-:Y:S05]  /*14340*/  BSYNC B1 ;  /* 0x0000000000017941 */ /* 0x000fea0003800000 */
.L_x_234:
        /* <DEDUP_REMOVED lines=12> */
.L_x_237:
[----:B------:R-:W-:Y:S05]  /*14410*/  BSYNC B1 ;  /* 0x0000000000017941 */ /* 0x000fea0003800000 */
.L_x_236:
        /* <DEDUP_REMOVED lines=12> */
.L_x_239:
[----:B------:R-:W-:Y:S05]  /*144e0*/  BSYNC B1 ;  /* 0x0000000000017941 */ /* 0x000fea0003800000 */
.L_x_238:
        /* <DEDUP_REMOVED lines=12> */
.L_x_241:
[----:B------:R-:W-:Y:S05]  /*145b0*/  BSYNC B1 ;  /* 0x0000000000017941 */ /* 0x000fea0003800000 */
.L_x_240:
        /* <DEDUP_REMOVED lines=12> */
.L_x_243:
[----:B------:R-:W-:Y:S05]  /*14680*/  BSYNC B1 ;  /* 0x0000000000017941 */ /* 0x000fea0003800000 */
.L_x_242:
        /* <DEDUP_REMOVED lines=12> */
.L_x_245:
[----:B------:R-:W-:Y:S05]  /*14750*/  BSYNC B1 ;  /* 0x0000000000017941 */ /* 0x000fea0003800000 */
.L_x_244:
        /* <DEDUP_REMOVED lines=12> */
.L_x_247:
[----:B------:R-:W-:Y:S05]  /*14820*/  BSYNC B1 ;  /* 0x0000000000017941 */ /* 0x000fea0003800000 */
.L_x_246:
[----:B0-----:R-:W2:Y:S01]  /*14830*/  LDL.LU R7, [R1+0x200] ;  /* 0x0002000001077983 */ /* 0x001ea20000300800 */
[----:B-----5:R-:W-:Y:S01]  /*14840*/  LOP3.LUT R6, R6, 0xff, RZ, 0xc0, !PT ;  /* 0x000000ff06067812 */ /* 0x020fe200078ec0ff */
[----:B------:R-:W-:Y:S01]  /*14850*/  BSSY B1, `(.L_x_248) ;  /* 0x000000b000017945 */ /* 0x000fe20003800000 */
[----:B------:R-:W-:Y:S02]  /*14860*/  ISETP.LT.OR P2, PT, R0, 0xd2, !P1 ;  /* 0x000000d20000780c */ /* 0x000fe40004f41670 */
[----:B------:R-:W-:-:S05]  /*14870*/  F2FP.F16.E5M2.UNPACK_B R6, R6 ;  /* 0x00000006ff06723e */ /* 0x000fca00020004ff */
[----:B------:R-:W-:-:S05]  /*14880*/  HADD2.F32 R6, -RZ, R6.H0_H0 ;  /* 0x20000006ff067230 */ /* 0x000fca0000004100 */
[----:B------:R-:W-:-:S04]  /*14890*/  FMUL R6, R6, UR23 ;  /* 0x0000001706067c20 */ /* 0x000fc80008400000 */
[----:B--2---:R-:W-:-:S05]  /*148a0*/  FFMA R6, R7, UR22, R6 ;  /* 0x0000001607067c23 */ /* 0x004fca0008000006 */
[----:B------:R-:W-:Y:S02]  /*148b0*/  F2FP.SATFINITE.E5M2.F32.PACK_AB_MERGE_C R7, RZ, R6, RZ ;  /* 0x00000006ff07723e */ /* 0x000fe400048060ff */
[----:B------:R-:W-:-:S03]  /*148c0*/  PRMT R6, RZ, 0x7610, R6 ;  /* 0x00007610ff067816 */ /* 0x000fc60000000006 */
[----:B------:R0:W-:Y:S01]  /*148d0*/  @!P3 STG.E.U8 desc[UR20][R24.64+0xd0], R7 ;  /* 0x0000d0071800b986 */ /* 0x0001e2000c101114 */
[----:B------:R-:W-:Y:S05]  /*148e0*/  @P2 BRA `(.L_x_249) ;  /* 0x0000000000042947 */ /* 0x000fea0003800000 */
[----:B------:R2:W5:Y:S02]  /*148f0*/  LDG.E.U8 R6, desc[UR20][R4.64+0xd1] ;  /* 0x0000d11404067981 */ /* 0x000564000c1e1100 */
.L_x_249:
[----:B------:R-:W-:Y:S05]  /*14900*/  BSYNC B1 ;  /* 0x0000000000017941 */ /* 0x000fea0003800000 */
.L_x_248:
[----:B0-----:R-:W3:Y:S01]  /*14910*/  LDL.LU R7, [R1+0x204] ;  /* 0x0002040001077983 */ /* 0x001ee20000300800 */
[----:B-----5:R-:W-:Y:S01]  /*14920*/  LOP3.LUT R6, R6, 0xff, RZ, 0xc0, !PT ;  /* 0x000000ff06067812 */ /* 0x020fe200078ec0ff */
[----:B------:R-:W-:Y:S01]  /*14930*/  BSSY B1, `(.L_x_250) ;  /* 0x000000b000017945 */ /* 0x000fe20003800000 */
[----:B------:R-:W-:Y:S02]  /*14940*/  ISETP.LT.OR P3, PT, R0, 0xd9, !P0 ;  /* 0x000000d90000780c */ /* 0x000fe40004761670 */
[----:B------:R-:W-:-:S05]  /*14950*/  F2FP.F16.E5M2.UNPACK_B R6, R6 ;  /* 0x00000006ff06723e */ /* 0x000fca00020004ff */
[----:B------:R-:W-:-:S05]  /*14960*/  HADD2.F32 R6, -RZ, R6.H0_H0 ;  /* 0x20000006ff067230 */ /* 0x000fca0000004100 */
[----:B------:R-:W-:-:S04]  /*14970*/  FMUL R6, R6, UR23 ;  /* 0x0000001706067c20 */ /* 0x000fc80008400000 */
[----:B---3--:R-:W-:-:S05]  /*14980*/  FFMA R6, R7, UR22, R6 ;  /* 0x0000001607067c23 */ /* 0x008fca0008000006 */
[----:B------:R-:W-:Y:S02]  /*14990*/  F2FP.SATFINITE.E5M2.F32.PACK_AB_MERGE_C R7, RZ, R6, RZ ;  /* 0x00000006ff07723e */ /* 0x000fe400048060ff */
[----:B------:R-:W-:-:S03]  /*149a0*/  PRMT R6, RZ, 0x7610, R6 ;  /* 0x00007610ff067816 */ /* 0x000fc60000000006 */
[----:B------:R0:W-:Y:S01]  /*149b0*/  @!P2 STG.E.U8 desc[UR20][R24.64+0xd1], R7 ;  /* 0x0000d1071800a986 */ /* 0x0001e2000c101114 */
[----:B------:R-:W-:Y:S05]  /*149c0*/  @P3 BRA `(.L_x_251) ;  /* 0x0000000000043947 */ /* 0x000fea0003800000 */
[----:B------:R3:W5:Y:S02]  /*149d0*/  LDG.E.U8 R6, desc[UR20][R30.64+0xd8] ;  /* 0x0000d8141e067981 */ /* 0x000764000c1e1100 */
.L_x_251:
[----:B------:R-:W-:Y:S05]  /*149e0*/  BSYNC B1 ;  /* 0x0000000000017941 */ /* 0x000fea0003800000 */
.L_x_250:
        /* <DEDUP_REMOVED lines=13> */
.L_x_253:
[----:B------:R-:W-:Y:S05]  /*14ac0*/  BSYNC B1 ;  /* 0x0000000000017941 */ /* 0x000fea0003800000 */
.L_x_252:
        /* <DEDUP_REMOVED lines=13> */
.L_x_255:
[----:B------:R-:W-:Y:S05]  /*14ba0*/  BSYNC B1 ;  /* 0x0000000000017941 */ /* 0x000fea0003800000 */
.L_x_254:
        /* <DEDUP_REMOVED lines=13> */
.L_x_257:
[----:B------:R-:W-:Y:S05]  /*14c80*/  BSYNC B1 ;  /* 0x0000000000017941 */ /* 0x000fea0003800000 */
.L_x_256:
        /* <DEDUP_REMOVED lines=13> */
.L_x_259:
[----:B------:R-:W-:Y:S05]  /*14d60*/  BSYNC B1 ;  /* 0x0000000000017941 */ /* 0x000fea0003800000 */
.L_x_258:
        /* <DEDUP_REMOVED lines=13> */
.L_x_261:
[----:B------:R-:W-:Y:S05]  /*14e40*/  BSYNC B1 ;  /* 0x0000000000017941 */ /* 0x000fea0003800000 */
.L_x_260:
        /* <DEDUP_REMOVED lines=13> */
.L_x_263:
[----:B------:R-:W-:Y:S05]  /*14f20*/  BSYNC B1 ;  /* 0x0000000000017941 */ /* 0x000fea0003800000 */
.L_x_262:
        /* <DEDUP_REMOVED lines=13> */
.L_x_265:
[----:B------:R-:W-:Y:S05]  /*15000*/  BSYNC B1 ;  /* 0x0000000000017941 */ /* 0x000fea0003800000 */
.L_x_264:
        /* <DEDUP_REMOVED lines=13> */
.L_x_267:
[----:B------:R-:W-:Y:S05]  /*150e0*/  BSYNC B1 ;  /* 0x0000000000017941 */ /* 0x000fea0003800000 */
.L_x_266:
        /* <DEDUP_REMOVED lines=13> */
.L_x_269:
[----:B------:R-:W-:Y:S05]  /*151c0*/  BSYNC B1 ;  /* 0x0000000000017941 */ /* 0x000fea0003800000 */
.L_x_268:
        /* <DEDUP_REMOVED lines=13> */
.L_x_271:
[----:B------:R-:W-:Y:S05]  /*152a0*/  BSYNC B1 ;  /* 0x0000000000017941 */ /* 0x000fea0003800000 */
.L_x_270:
        /* <DEDUP_REMOVED lines=13> */
.L_x_273:
[----:B------:R-:W-:Y:S05]  /*15380*/  BSYNC B1 ;  /* 0x0000000000017941 */ /* 0x000fea0003800000 */
.L_x_272:
        /* <DEDUP_REMOVED lines=13> */
.L_x_275:
[----:B------:R-:W-:Y:S05]  /*15460*/  BSYNC B1 ;  /* 0x0000000000017941 */ /* 0x000fea0003800000 */
.L_x_274:
        /* <DEDUP_REMOVED lines=13> */
.L_x_277:
[----:B------:R-:W-:Y:S05]  /*15540*/  BSYNC B1 ;  /* 0x0000000000017941 */ /* 0x000fea0003800000 */
.L_x_276:
        /* <DEDUP_REMOVED lines=13> */
.L_x_279:
[----:B------:R-:W-:Y:S05]  /*15620*/  BSYNC B1 ;  /* 0x0000000000017941 */ /* 0x000fea0003800000 */
.L_x_278:
        /* <DEDUP_REMOVED lines=13> */
.L_x_281:
[----:B------:R-:W-:Y:S05]  /*15700*/  BSYNC B1 ;  /* 0x0000000000017941 */ /* 0x000fea0003800000 */
.L_x_280:
        /* <DEDUP_REMOVED lines=13> */
.L_x_283:
[----:B------:R-:W-:Y:S05]  /*157e0*/  BSYNC B1 ;  /* 0x0000000000017941 */ /* 0x000fea0003800000 */
.L_x_282:
        /* <DEDUP_REMOVED lines=13> */
.L_x_285:
[----:B------:R-:W-:Y:S05]  /*158c0*/  BSYNC B1 ;  /* 0x0000000000017941 */ /* 0x000fea0003800000 */
.L_x_284:
        /* <DEDUP_REMOVED lines=13> */
.L_x_287:
[----:B------:R-:W-:Y:S05]  /*159a0*/  BSYNC B1 ;  /* 0x0000000000017941 */ /* 0x000fea0003800000 */
.L_x_286:
[----:B0-----:R-:W2:Y:S01]  /*159b0*/  LDL.LU R3, [R1+0x250] ;  /* 0x0002500001037983 */ /* 0x001ea20000300800 */
[----:B-----5:R-:W-:Y:S01]  /*159c0*/  LOP3.LUT R6, R6, 0xff, RZ, 0xc0, !PT ;  /* 0x000000ff06067812 */ /* 0x020fe200078ec0ff */
[----:B------:R-:W-:Y:S01]  /*159d0*/  BSSY B1, `(.L_x_288) ;  /* 0x000000b000017945 */ /* 0x000fe20003800000 */
[----:B------:R-:W-:Y:S02]  /*159e0*/  ISETP.LT.OR P1, PT, R0, 0xfa, !P1 ;  /* 0x000000fa0000780c */ /* 0x000fe40004f21670 */
[----:B------:R-:W-:Y:S02]  /*159f0*/  F2FP.F16.E5M2.UNPACK_B R6, R6 ;  /* 0x00000006ff06723e */ /* 0x000fe400020004ff */
[----:B------:R-:W-:-:S03]  /*15a00*/  PRMT R2, RZ, 0x7610, R2 ;  /* 0x00007610ff027816 */ /* 0x000fc60000000002 */
[----:B------:R-:W-:-:S05]  /*15a10*/  HADD2.F32 R6, -RZ, R6.H0_H0 ;  /* 0x20000006ff067230 */ /* 0x000fca0000004100 */
[----:B------:R-:W-:-:S04]  /*15a20*/  FMUL R6, R6, UR23 ;  /* 0x0000001706067c20 */ /* 0x000fc80008400000 */
[----:B--2---:R-:W-:-:S05]  /*15a30*/  FFMA R6, R3, UR22, R6 ;  /* 0x0000001603067c23 */ /* 0x004fca0008000006 */
[----:B------:R-:W-:-:S05]  /*15a40*/  F2FP.SATFINITE.E5M2.F32.PACK_AB_MERGE_C R3, RZ, R6, RZ ;  /* 0x00000006ff03723e */ /* 0x000fca00048060ff */
[----:B------:R0:W-:Y:S01]  /*15a50*/  @!P2 STG.E.U8 desc[UR20][R24.64+0xf8], R3 ;  /* 0x0000f8031800a986 */ /* 0x0001e2000c101114 */
[----:B------:R-:W-:Y:S05]  /*15a60*/  @P1 BRA `(.L_x_289) ;  /* 0x0000000000041947 */ /* 0x000fea0003800000 */
[----:B------:R2:W5:Y:S02]  /*15a70*/  LDG.E.U8 R2, desc[UR20][R4.64+0xf9] ;  /* 0x0000f91404027981 */ /* 0x000564000c1e1100 */
.L_x_289:
[----:B------:R-:W-:Y:S05]  /*15a80*/  BSYNC B1 ;  /* 0x0000000000017941 */ /* 0x000fea0003800000 */
.L_x_288:
[----:B------:R-:W2:Y:S01]  /*15a90*/  LDL.LU R7, [R1+0x254] ;  /* 0x0002540001077983 */ /* 0x000ea20000300800 */
[----:B-----5:R-:W-:Y:S01]  /*15aa0*/  LOP3.LUT R2, R2, 0xff, RZ, 0xc0, !PT ;  /* 0x000000ff02027812 */ /* 0x020fe200078ec0ff */
[----:B------:R-:W-:Y:S01]  /*15ab0*/  BSSY B1, `(.L_x_290) ;  /* 0x0000013000017945 */ /* 0x000fe20003800000 */
[----:B--234-:R-:W-:Y:S02]  /*15ac0*/  IADD3 R5, P0, R33, 0x80, RZ ;  /* 0x0000008021057810 */ /* 0x01cfe40007f1e0ff */
[----:B------:R-:W-:-:S03]  /*15ad0*/  F2FP.F16.E5M2.UNPACK_B R2, R2 ;  /* 0x00000002ff02723e */ /* 0x000fc600020004ff */
[----:B0-----:R-:W-:Y:S01]  /*15ae0*/  IMAD.X R3, RZ, RZ, R35, P0 ;  /* 0x000000ffff037224 */ /* 0x001fe200000e0623 */
[----:B------:R-:W-:Y:S01]  /*15af0*/  ISETP.GE.AND P0, PT, R32, 0x81, PT ;  /* 0x000000812000780c */ /* 0x000fe20003f06270 */
[----:B------:R-:W-:Y:S02]  /*15b00*/  HADD2.F32 R2, -RZ, R2.H0_H0 ;  /* 0x20000002ff027230 */ /* 0x000fe40000004100 */
[----:B------:R-:W-:Y:S01]  /*15b10*/  IMAD R6, R3, UR6, RZ ;  /* 0x0000000603067c24 */ /* 0x000fe2000f8e02ff */
[----:B------:R-:W-:Y:S02]  /*15b20*/  ISETP.LT.OR P3, PT, R0, 0x1, !P0 ;  /* 0x000000010000780c */ /* 0x000fe40004761670 */
[----:B------:R-:W-:Y:S01]  /*15b30*/  FMUL R4, R2, UR23 ;  /* 0x0000001702047c20 */ /* 0x000fe20008400000 */
[----:B------:R-:W-:-:S04]  /*15b40*/  IMAD.WIDE.U32 R2, R5, UR6, R36 ;  /* 0x0000000605027c25 */ /* 0x000fc8000f8e0024 */
[----:B------:R-:W-:Y:S01]  /*15b50*/  IMAD R5, R5, UR7, R6 ;  /* 0x0000000705057c24 */ /* 0x000fe2000f8e0206 */
[----:B------:R-:W-:-:S04]  /*15b60*/  IADD3 R2, P2, R2, UR10, RZ ;  /* 0x0000000a02027c10 */ /* 0x000fc8000ff5e0ff */
[----:B------:R-:W-:Y:S01]  /*15b70*/  IADD3.X R3, R3, UR11, R5, P2, !PT ;  /* 0x0000000b03037c10 */ /* 0x000fe200097fe405 */
[----:B------:R-:W-:-:S05]  /*15b80*/  FFMA R4, R7, UR22, R4 ;  /* 0x0000001607047c23 */ /* 0x000fca0008000004 */
[----:B------:R-:W-:Y:S02]  /*15b90*/  F2FP.SATFINITE.E5M2.F32.PACK_AB_MERGE_C R7, RZ, R4, RZ ;  /* 0x00000004ff07723e */ /* 0x000fe400048060ff */
[----:B------:R-:W-:-:S03]  /*15ba0*/  PRMT R4, RZ, 0x7610, R4 ;  /* 0x00007610ff047816 */ /* 0x000fc60000000004 */
[----:B------:R0:W-:Y:S01]  /*15bb0*/  @!P1 STG.E.U8 desc[UR20][R24.64+0xf9], R7 ;  /* 0x0000f90718009986 */ /* 0x0001e2000c101114 */
[----:B------:R-:W-:Y:S05]  /*15bc0*/  @P3 BRA `(.L_x_291) ;  /* 0x0000000000043947 */ /* 0x000fea0003800000 */
[----:B------:R2:W5:Y:S02]  /*15bd0*/  LDG.E.U8 R4, desc[UR20][R2.64] ;  /* 0x0000001402047981 */ /* 0x000564000c1e1100 */
.L_x_291:
[----:B------:R-:W-:Y:S05]  /*15be0*/  BSYNC B1 ;  /* 0x0000000000017941 */ /* 0x000fea0003800000 */
.L_x_290:
[----:B------:R-:W3:Y:S01]  /*15bf0*/  LDL.LU R5, [R1+0x258] ;  /* 0x0002580001057983 */ /* 0x000ee20000300800 */
        /* <DEDUP_REMOVED lines=12> */
.L_x_293:
[----:B------:R-:W-:Y:S05]  /*15cc0*/  BSYNC B1 ;  /* 0x0000000000017941 */ /* 0x000fea0003800000 */
.L_x_292:
[----:B---3--:R-:W3:Y:S01]  /*15cd0*/  LDL.LU R5, [R1+0x25c] ;  /* 0x00025c0001057983 */ /* 0x008ee20000300800 */
[----:B-----5:R-:W-:Y:S01]  /*15ce0*/  LOP3.LUT R4, R4, 0xff, RZ, 0xc0, !PT ;  /* 0x000000ff04047812 */ /* 0x020fe200078ec0ff */
[----:B------:R-:W-:Y:S01]  /*15cf0*/  BSSY B1, `(.L_x_294) ;  /* 0x0000013000017945 */ /* 0x000fe20003800000 */
[----:B------:R-:W-:Y:S02]  /*15d00*/  IADD3 R33, P1, R33, 0x88, RZ ;  /* 0x0000008821217810 */ /* 0x000fe40007f3e0ff */
[----:B------:R-:W-:Y:S02]  /*15d10*/  F2FP.F16.E5M2.UNPACK_B R4, R4 ;  /* 0x00000004ff04723e */ /* 0x000fe400020004ff */
[----:B------:R-:W-:Y:S01]  /*15d20*/  PRMT R6, RZ, 0x7610, R6 ;  /* 0x00007610ff067816 */ /* 0x000fe20000000006 */
[----:B------:R-:W-:Y:S01]  /*15d30*/  IMAD.X R34, RZ, RZ, R35, P1 ;  /* 0x000000ffff227224 */ /* 0x000fe200008e0623 */
[----:B------:R-:W-:Y:S01]  /*15d40*/  ISETP.GE.AND P1, PT, R32, 0x89, PT ;  /* 0x000000892000780c */ /* 0x000fe20003f26270 */
[----:B------:R-:W-:-:S02]  /*15d50*/  HADD2.F32 R4, -RZ, R4.H0_H0 ;  /* 0x20000004ff047230 */ /* 0x000fc40000004100 */
[----:B------:R-:W-:Y:S01]  /*15d60*/  IMAD R34, R34, UR6, RZ ;  /* 0x0000000622227c24 */ /* 0x000fe2000f8e02ff */
[----:B------:R-:W-:Y:S01]  /*15d70*/  ISETP.LT.OR P5, PT, R0, 0x1, !P1 ;  /* 0x000000010000780c */ /* 0x000fe20004fa1670 */
[----:B------:R-:W-:-:S04]  /*15d80*/  IMAD.WIDE.U32 R36, R33, UR6, R36 ;  /* 0x0000000621247c25 */ /* 0x000fc8000f8e0024 */
[----:B------:R-:W-:Y:S01]  /*15d90*/  FMUL R4, R4, UR23 ;  /* 0x0000001704047c20 */ /* 0x000fe20008400000 */
[----:B------:R-:W-:-:S03]  /*15da0*/  IMAD R33, R33, UR7, R34 ;  /* 0x0000000721217c24 */ /* 0x000fc6000f8e0222 */
[----:B---3--:R-:W-:Y:S01]  /*15db0*/  FFMA R5, R5, UR22, R4 ;  /* 0x0000001605057c23 */ /* 0x008fe20008000004 */
[----:B------:R-:W-:-:S04]  /*15dc0*/  IADD3 R4, P3, R36, UR10, RZ ;  /* 0x0000000a24047c10 */ /* 0x000fc8000ff7e0ff */
[----:B0-----:R-:W-:Y:S02]  /*15dd0*/  F2FP.SATFINITE.E5M2.F32.PACK_AB_MERGE_C R7, RZ, R5, RZ ;  /* 0x00000005ff07723e */ /* 0x001fe400048060ff */
[----:B------:R-:W-:-:S03]  /*15de0*/  IADD3.X R5, R37, UR11, R33, P3, !PT ;  /* 0x0000000b25057c10 */ /* 0x000fc60009ffe421 */
[----:B------:R0:W-:Y:S01]  /*15df0*/  @!P2 STG.E.U8 desc[UR20][R28.64+0x1], R7 ;  /* 0x000001071c00a986 */ /* 0x0001e2000c101114 */
[----:B------:R-:W-:Y:S05]  /*15e00*/  @P5 BRA `(.L_x_295) ;  /* 0x0000000000045947 */ /* 0x000fea0003800000 */
[----:B------:R3:W5:Y:S02]  /*15e10*/  LDG.E.U8 R6, desc[UR20][R4.64] ;  /* 0x0000001404067981 */ /* 0x000764000c1e1100 */
.L_x_295:
[----:B------:R-:W-:Y:S05]  /*15e20*/  BSYNC B1 ;  /* 0x0000000000017941 */ /* 0x000fea0003800000 */
.L_x_294:
        /* <DEDUP_REMOVED lines=13> */
.L_x_297:
[----:B------:R-:W-:Y:S05]  /*15f00*/  BSYNC B1 ;  /* 0x0000000000017941 */ /* 0x000fea0003800000 */
.L_x_296:
        /* <DEDUP_REMOVED lines=13> */
.L_x_299:
[----:B------:R-:W-:Y:S05]  /*15fe0*/  BSYNC B1 ;  /* 0x0000000000017941 */ /* 0x000fea0003800000 */
.L_x_298:
        /* <DEDUP_REMOVED lines=13> */
.L_x_301:
[----:B------:R-:W-:Y:S05]  /*160c0*/  BSYNC B1 ;  /* 0x0000000000017941 */ /* 0x000fea0003800000 */
.L_x_300:
        /* <DEDUP_REMOVED lines=13> */
.L_x_303:
[----:B------:R-:W-:Y:S05]  /*161a0*/  BSYNC B1 ;  /* 0x0000000000017941 */ /* 0x000fea0003800000 */
.L_x_302:
        /* <DEDUP_REMOVED lines=13> */
.L_x_305:
[----:B------:R-:W-:Y:S05]  /*16280*/  BSYNC B1 ;  /* 0x0000000000017941 */ /* 0x000fea0003800000 */
.L_x_304:
        /* <DEDUP_REMOVED lines=13> */
.L_x_307:
[----:B------:R-:W-:Y:S05]  /*16360*/  BSYNC B1 ;  /* 0x0000000000017941 */ /* 0x000fea0003800000 */
.L_x_306:
        /* <DEDUP_REMOVED lines=13> */
.L_x_309:
[----:B------:R-:W-:Y:S05]  /*16440*/  BSYNC B1 ;  /* 0x0000000000017941 */ /* 0x000fea0003800000 */
.L_x_308:
        /* <DEDUP_REMOVED lines=13> */
.L_x_311:
[----:B------:R-:W-:Y:S05]  /*16520*/  BSYNC B1 ;  /* 0x0000000000017941 */ /* 0x000fea0003800000 */
.L_x_310:
        /* <DEDUP_REMOVED lines=13> */
.L_x_313:
[----:B------:R-:W-:Y:S05]  /*16600*/  BSYNC B1 ;  /* 0x0000000000017941 */ /* 0x000fea0003800000 */
.L_x_312:
        /* <DEDUP_REMOVED lines=13> */
.L_x_315:
[----:B------:R-:W-:Y:S05]  /*166e0*/  BSYNC B1 ;  /* 0x0000000000017941 */ /* 0x000fea0003800000 */
.L_x_314:
        /* <DEDUP_REMOVED lines=13> */
.L_x_317:
[----:B------:R-:W-:Y:S05]  /*167c0*/  BSYNC B1 ;  /* 0x0000000000017941 */ /* 0x000fea0003800000 */
.L_x_316:
        /* <DEDUP_REMOVED lines=13> */
.L_x_319:
[----:B------:R-:W-:Y:S05]  /*168a0*/  BSYNC B1 ;  /* 0x0000000000017941 */ /* 0x000fea0003800000 */
.L_x_318:
        /* <DEDUP_REMOVED lines=13> */
.L_x_321:
[----:B------:R-:W-:Y:S05]  /*16980*/  BSYNC B1 ;  /* 0x0000000000017941 */ /* 0x000fea0003800000 */
.L_x_320:
        /* <DEDUP_REMOVED lines=13> */
.L_x_323:
[----:B------:R-:W-:Y:S05]  /*16a60*/  BSYNC B1 ;  /* 0x0000000000017941 */ /* 0x000fea0003800000 */
.L_x_322:
        /* <DEDUP_REMOVED lines=13> */
.L_x_325:
[----:B------:R-:W-:Y:S05]  /*16b40*/  BSYNC B1 ;  /* 0x0000000000017941 */ /* 0x000fea0003800000 */
.L_x_324:
        /* <DEDUP_REMOVED lines=13> */
.L_x_327:
[----:B------:R-:W-:Y:S05]  /*16c20*/  BSYNC B1 ;  /* 0x0000000000017941 */ /* 0x000fea0003800000 */
.L_x_326:
        /* <DEDUP_REMOVED lines=13> */
.L_x_329:
[----:B------:R-:W-:Y:S05]  /*16d00*/  BSYNC B1 ;  /* 0x0000000000017941 */ /* 0x000fea0003800000 */
.L_x_328:
        /* <DEDUP_REMOVED lines=13> */
.L_x_331:
[----:B------:R-:W-:Y:S05]  /*16de0*/  BSYNC B1 ;  /* 0x0000000000017941 */ /* 0x000fea0003800000 */
.L_x_330:
        /* <DEDUP_REMOVED lines=13> */
.L_x_333:
[----:B------:R-:W-:Y:S05]  /*16ec0*/  BSYNC B1 ;  /* 0x0000000000017941 */ /* 0x000fea0003800000 */
.L_x_332:
        /* <DEDUP_REMOVED lines=13> */
.L_x_335:
[----:B------:R-:W-:Y:S05]  /*16fa0*/  BSYNC B1 ;  /* 0x0000000000017941 */ /* 0x000fea0003800000 */
.L_x_334:
        /* <DEDUP_REMOVED lines=13> */
.L_x_337:
[----:B------:R-:W-:Y:S05]  /*17080*/  BSYNC B1 ;  /* 0x0000000000017941 */ /* 0x000fea0003800000 */
.L_x_336:
        /* <DEDUP_REMOVED lines=13> */
.L_x_339:
[----:B------:R-:W-:Y:S05]  /*17160*/  BSYNC B1 ;  /* 0x0000000000017941 */ /* 0x000fea0003800000 */
.L_x_338:
        /* <DEDUP_REMOVED lines=13> */
.L_x_341:
[----:B------:R-:W-:Y:S05]  /*17240*/  BSYNC B1 ;  /* 0x0000000000017941 */ /* 0x000fea0003800000 */
.L_x_340:
        /* <DEDUP_REMOVED lines=13> */
.L_x_343:
[----:B------:R-:W-:Y:S05]  /*17320*/  BSYNC B1 ;  /* 0x0000000000017941 */ /* 0x000fea0003800000 */
.L_x_342:
        /* <DEDUP_REMOVED lines=13> */
.L_x_345:
[----:B------:R-:W-:Y:S05]  /*17400*/  BSYNC B1 ;  /* 0x0000000000017941 */ /* 0x000fea0003800000 */
.L_x_344:
        /* <DEDUP_REMOVED lines=13> */
.L_x_347:
[----:B------:R-:W-:Y:S05]  /*174e0*/  BSYNC B1 ;  /* 0x0000000000017941 */ /* 0x000fea0003800000 */
.L_x_346:
        /* <DEDUP_REMOVED lines=13> */
.L_x_349:
[----:B------:R-:W-:Y:S05]  /*175c0*/  BSYNC B1 ;  /* 0x0000000000017941 */ /* 0x000fea0003800000 */
.L_x_348:
        /* <DEDUP_REMOVED lines=13> */
.L_x_351:
[----:B------:R-:W-:Y:S05]  /*176a0*/  BSYNC B1 ;  /* 0x0000000000017941 */ /* 0x000fea0003800000 */
.L_x_350:
        /* <DEDUP_REMOVED lines=13> */
.L_x_353:
[----:B------:R-:W-:Y:S05]  /*17780*/  BSYNC B1 ;  /* 0x0000000000017941 */ /* 0x000fea0003800000 */
.L_x_352:
        /* <DEDUP_REMOVED lines=13> */
.L_x_355:
[----:B------:R-:W-:Y:S05]  /*17860*/  BSYNC B1 ;  /* 0x0000000000017941 */ /* 0x000fea0003800000 */
.L_x_354:
        /* <DEDUP_REMOVED lines=13> */
.L_x_357:
[----:B------:R-:W-:Y:S05]  /*17940*/  BSYNC B1 ;  /* 0x0000000000017941 */ /* 0x000fea0003800000 */
.L_x_356:
        /* <DEDUP_REMOVED lines=13> */
.L_x_359:
[----:B------:R-:W-:Y:S05]  /*17a20*/  BSYNC B1 ;  /* 0x0000000000017941 */ /* 0x000fea0003800000 */
.L_x_358:
        /* <DEDUP_REMOVED lines=13> */
.L_x_361:
[----:B------:R-:W-:Y:S05]  /*17b00*/  BSYNC B1 ;  /* 0x0000000000017941 */ /* 0x000fea0003800000 */
.L_x_360:
        /* <DEDUP_REMOVED lines=13> */
.L_x_363:
[----:B------:R-:W-:Y:S05]  /*17be0*/  BSYNC B1 ;  /* 0x0000000000017941 */ /* 0x000fea0003800000 */
.L_x_362:
        /* <DEDUP_REMOVED lines=13> */
.L_x_365:
[----:B------:R-:W-:Y:S05]  /*17cc0*/  BSYNC B1 ;  /* 0x0000000000017941 */ /* 0x000fea0003800000 */
.L_x_364:
        /* <DEDUP_REMOVED lines=13> */
.L_x_367:
[----:B------:R-:W-:Y:S05]  /*17da0*/  BSYNC B1 ;  /* 0x0000000000017941 */ /* 0x000fea0003800000 */
.L_x_366:
        /* <DEDUP_REMOVED lines=13> */
.L_x_369:
[----:B------:R-:W-:Y:S05]  /*17e80*/  BSYNC B1 ;  /* 0x0000000000017941 */ /* 0x000fea0003800000 */
.L_x_368:
        /* <DEDUP_REMOVED lines=13> */
.L_x_371:
[----:B------:R-:W-:Y:S05]  /*17f60*/  BSYNC B1 ;  /* 0x0000000000017941 */ /* 0x000fea0003800000 */
.L_x_370:
        /* <DEDUP_REMOVED lines=13> */
.L_x_373:
[----:B------:R-:W-:Y:S05]  /*18040*/  BSYNC B1 ;  /* 0x0000000000017941 */ /* 0x000fea0003800000 */
.L_x_372:
        /* <DEDUP_REMOVED lines=13> */
.L_x_375:
[----:B------:R-:W-:Y:S05]  /*18120*/  BSYNC B1 ;  /* 0x0000000000017941 */ /* 0x000fea0003800000 */
.L_x_374:
        /* <DEDUP_REMOVED lines=13> */
.L_x_377:
[----:B------:R-:W-:Y:S05]  /*18200*/  BSYNC B1 ;  /* 0x0000000000017941 */ /* 0x000fea0003800000 */
.L_x_376:
        /* <DEDUP_REMOVED lines=13> */
.L_x_379:
[----:B------:R-:W-:Y:S05]  /*182e0*/  BSYNC B1 ;  /* 0x0000000000017941 */ /* 0x000fea0003800000 */
.L_x_378:
        /* <DEDUP_REMOVED lines=13> */
.L_x_381:
[----:B------:R-:W-:Y:S05]  /*183c0*/  BSYNC B1 ;  /* 0x0000000000017941 */ /* 0x000fea0003800000 */
.L_x_380:
        /* <DEDUP_REMOVED lines=13> */
.L_x_383:
[----:B------:R-:W-:Y:S05]  /*184a0*/  BSYNC B1 ;  /* 0x0000000000017941 */ /* 0x000fea0003800000 */
.L_x_382:
        /* <DEDUP_REMOVED lines=13> */
.L_x_385:
[----:B------:R-:W-:Y:S05]  /*18580*/  BSYNC B1 ;  /* 0x0000000000017941 */ /* 0x000fea0003800000 */
.L_x_384:
        /* <DEDUP_REMOVED lines=13> */
.L_x_387:
[----:B------:R-:W-:Y:S05]  /*18660*/  BSYNC B1 ;  /* 0x0000000000017941 */ /* 0x000fea0003800000 */
.L_x_386:
        /* <DEDUP_REMOVED lines=13> */
.L_x_389:
[----:B------:R-:W-:Y:S05]  /*18740*/  BSYNC B1 ;  /* 0x0000000000017941 */ /* 0x000fea0003800000 */
.L_x_388:
        /* <DEDUP_REMOVED lines=13> */
.L_x_391:
[----:B------:R-:W-:Y:S05]  /*18820*/  BSYNC B1 ;  /* 0x0000000000017941 */ /* 0x000fea0003800000 */
.L_x_390:
        /* <DEDUP_REMOVED lines=13> */
.L_x_393:
[----:B------:R-:W-:Y:S05]  /*18900*/  BSYNC B1 ;  /* 0x0000000000017941 */ /* 0x000fea0003800000 */
.L_x_392:
        /* <DEDUP_REMOVED lines=13> */
.L_x_395:
[----:B------:R-:W-:Y:S05]  /*189e0*/  BSYNC B1 ;  /* 0x0000000000017941 */ /* 0x000fea0003800000 */
.L_x_394:
        /* <DEDUP_REMOVED lines=13> */
.L_x_397:
[----:B------:R-:W-:Y:S05]  /*18ac0*/  BSYNC B1 ;  /* 0x0000000000017941 */ /* 0x000fea0003800000 */
.L_x_396:
        /* <DEDUP_REMOVED lines=13> */
.L_x_399:
[----:B------:R-:W-:Y:S05]  /*18ba0*/  BSYNC B1 ;  /* 0x0000000000017941 */ /* 0x000fea0003800000 */
.L_x_398:
        /* <DEDUP_REMOVED lines=13> */
.L_x_401:
[----:B------:R-:W-:Y:S05]  /*18c80*/  BSYNC B1 ;  /* 0x0000000000017941 */ /* 0x000fea0003800000 */
.L_x_400:
        /* <DEDUP_REMOVED lines=13> */
.L_x_403:
[----:B------:R-:W-:Y:S05]  /*18d60*/  BSYNC B1 ;  /* 0x0000000000017941 */ /* 0x000fea0003800000 */
.L_x_402:
        /* <DEDUP_REMOVED lines=13> */
.L_x_405:
[----:B------:R-:W-:Y:S05]  /*18e40*/  BSYNC B1 ;  /* 0x0000000000017941 */ /* 0x000fea0003800000 */
.L_x_404:
        /* <DEDUP_REMOVED lines=13> */
.L_x_407:
[----:B------:R-:W-:Y:S05]  /*18f20*/  BSYNC B1 ;  /* 0x0000000000017941 */ /* 0x000fea0003800000 */
.L_x_406:
        /* <DEDUP_REMOVED lines=13> */
.L_x_409:
[----:B------:R-:W-:Y:S05]  /*19000*/  BSYNC B1 ;  /* 0x0000000000017941 */ /* 0x000fea0003800000 */
.L_x_408:
        /* <DEDUP_REMOVED lines=13> */
.L_x_411:
[----:B------:R-:W-:Y:S05]  /*190e0*/  BSYNC B1 ;  /* 0x0000000000017941 */ /* 0x000fea0003800000 */
.L_x_410:
        /* <DEDUP_REMOVED lines=13> */
.L_x_413:
[----:B------:R-:W-:Y:S05]  /*191c0*/  BSYNC B1 ;  /* 0x0000000000017941 */ /* 0x000fea0003800000 */
.L_x_412:
        /* <DEDUP_REMOVED lines=13> */
.L_x_415:
[----:B------:R-:W-:Y:S05]  /*192a0*/  BSYNC B1 ;  /* 0x0000000000017941 */ /* 0x000fea0003800000 */
.L_x_414:
        /* <DEDUP_REMOVED lines=13> */
.L_x_417:
[----:B------:R-:W-:Y:S05]  /*19380*/  BSYNC B1 ;  /* 0x0000000000017941 */ /* 0x000fea0003800000 */
.L_x_416:
        /* <DEDUP_REMOVED lines=13> */
.L_x_419:
[----:B------:R-:W-:Y:S05]  /*19460*/  BSYNC B1 ;  /* 0x0000000000017941 */ /* 0x000fea0003800000 */
.L_x_418:
        /* <DEDUP_REMOVED lines=13> */
.L_x_421:
[----:B------:R-:W-:Y:S05]  /*19540*/  BSYNC B1 ;  /* 0x0000000000017941 */ /* 0x000fea0003800000 */
.L_x_420:
        /* <DEDUP_REMOVED lines=13> */
.L_x_423:
[----:B------:R-:W-:Y:S05]  /*19620*/  BSYNC B1 ;  /* 0x0000000000017941 */ /* 0x000fea0003800000 */
.L_x_422:
        /* <DEDUP_REMOVED lines=13> */
.L_x_425:
[----:B------:R-:W-:Y:S05]  /*19700*/  BSYNC B1 ;  /* 0x0000000000017941 */ /* 0x000fea0003800000 */
.L_x_424:
        /* <DEDUP_REMOVED lines=13> */
.L_x_427:
[----:B------:R-:W-:Y:S05]  /*197e0*/  BSYNC B1 ;  /* 0x0000000000017941 */ /* 0x000fea0003800000 */
.L_x_426:
        /* <DEDUP_REMOVED lines=13> */
.L_x_429:
[----:B------:R-:W-:Y:S05]  /*198c0*/  BSYNC B1 ;  /* 0x0000000000017941 */ /* 0x000fea0003800000 */
.L_x_428:
        /* <DEDUP_REMOVED lines=13> */
.L_x_431:
[----:B------:R-:W-:Y:S05]  /*199a0*/  BSYNC B1 ;  /* 0x0000000000017941 */ /* 0x000fea0003800000 */
.L_x_430:
        /* <DEDUP_REMOVED lines=13> */
.L_x_433:
[----:B------:R-:W-:Y:S05]  /*19a80*/  BSYNC B1 ;  /* 0x0000000000017941 */ /* 0x000fea0003800000 */
.L_x_432:
        /* <DEDUP_REMOVED lines=13> */
.L_x_435:
[----:B------:R-:W-:Y:S05]  /*19b60*/  BSYNC B1 ;  /* 0x0000000000017941 */ /* 0x000fea0003800000 */
.L_x_434:
        /* <DEDUP_REMOVED lines=13> */
.L_x_437:
[----:B------:R-:W-:Y:S05]  /*19c40*/  BSYNC B1 ;  /* 0x0000000000017941 */ /* 0x000fea0003800000 */
.L_x_436:
        /* <DEDUP_REMOVED lines=13> */
.L_x_439:
[----:B------:R-:W-:Y:S05]  /*19d20*/  BSYNC B1 ;  /* 0x0000000000017941 */ /* 0x000fea0003800000 */
.L_x_438:
        /* <DEDUP_REMOVED lines=13> */
.L_x_441:
[----:B------:R-:W-:Y:S05]  /*19e00*/  BSYNC B1 ;  /* 0x0000000000017941 */ /* 0x000fea0003800000 */
.L_x_440:
        /* <DEDUP_REMOVED lines=13> */
.L_x_443:
[----:B------:R-:W-:Y:S05]  /*19ee0*/  BSYNC B1 ;  /* 0x0000000000017941 */ /* 0x000fea0003800000 */
.L_x_442:
        /* <DEDUP_REMOVED lines=13> */
.L_x_445:
[----:B------:R-:W-:Y:S05]  /*19fc0*/  BSYNC B1 ;  /* 0x0000000000017941 */ /* 0x000fea0003800000 */
.L_x_444:
        /* <DEDUP_REMOVED lines=13> */
.L_x_447:
[----:B------:R-:W-:Y:S05]  /*1a0a0*/  BSYNC B1 ;  /* 0x0000000000017941 */ /* 0x000fea0003800000 */
.L_x_446:
        /* <DEDUP_REMOVED lines=13> */
.L_x_449:
[----:B------:R-:W-:Y:S05]  /*1a180*/  BSYNC B1 ;  /* 0x0000000000017941 */ /* 0x000fea0003800000 */
.L_x_448:
        /* <DEDUP_REMOVED lines=13> */
.L_x_451:
[----:B------:R-:W-:Y:S05]  /*1a260*/  BSYNC B1 ;  /* 0x0000000000017941 */ /* 0x000fea0003800000 */
.L_x_450:
        /* <DEDUP_REMOVED lines=13> */
.L_x_453:
[----:B------:R-:W-:Y:S05]  /*1a340*/  BSYNC B1 ;  /* 0x0000000000017941 */ /* 0x000fea0003800000 */
.L_x_452:
        /* <DEDUP_REMOVED lines=13> */
.L_x_455:
[----:B------:R-:W-:Y:S05]  /*1a420*/  BSYNC B1 ;  /* 0x0000000000017941 */ /* 0x000fea0003800000 */
.L_x_454:
        /* <DEDUP_REMOVED lines=13> */
.L_x_457:
[----:B------:R-:W-:Y:S05]  /*1a500*/  BSYNC B1 ;  /* 0x0000000000017941 */ /* 0x000fea0003800000 */
.L_x_456:
        /* <DEDUP_REMOVED lines=13> */
.L_x_459:
[----:B------:R-:W-:Y:S05]  /*1a5e0*/  BSYNC B1 ;  /* 0x0000000000017941 */ /* 0x000fea0003800000 */
.L_x_458:
        /* <DEDUP_REMOVED lines=13> */
.L_x_461:
[----:B------:R-:W-:Y:S05]  /*1a6c0*/  BSYNC B1 ;  /* 0x0000000000017941 */ /* 0x000fea0003800000 */
.L_x_460:
        /* <DEDUP_REMOVED lines=13> */
.L_x_463:
[----:B------:R-:W-:Y:S05]  /*1a7a0*/  BSYNC B1 ;  /* 0x0000000000017941 */ /* 0x000fea0003800000 */
.L_x_462:
        /* <DEDUP_REMOVED lines=13> */
.L_x_465:
[----:B------:R-:W-:Y:S05]  /*1a880*/  BSYNC B1 ;  /* 0x0000000000017941 */ /* 0x000fea0003800000 */
.L_x_464:
        /* <DEDUP_REMOVED lines=13> */
.L_x_467:
[----:B------:R-:W-:Y:S05]  /*1a960*/  BSYNC B1 ;  /* 0x0000000000017941 */ /* 0x000fea0003800000 */
.L_x_466:
        /* <DEDUP_REMOVED lines=13> */
.L_x_469:
[----:B------:R-:W-:Y:S05]  /*1aa40*/  BSYNC B1 ;  /* 0x0000000000017941 */ /* 0x000fea0003800000 */
.L_x_468:
        /* <DEDUP_REMOVED lines=13> */
.L_x_471:
[----:B------:R-:W-:Y:S05]  /*1ab20*/  BSYNC B1 ;  /* 0x0000000000017941 */ /* 0x000fea0003800000 */
.L_x_470:
        /* <DEDUP_REMOVED lines=13> */
.L_x_473:
[----:B------:R-:W-:Y:S05]  /*1ac00*/  BSYNC B1 ;  /* 0x0000000000017941 */ /* 0x000fea0003800000 */
.L_x_472:
        /* <DEDUP_REMOVED lines=13> */
.L_x_475:
[----:B------:R-:W-:Y:S05]  /*1ace0*/  BSYNC B1 ;  /* 0x0000000000017941 */ /* 0x000fea0003800000 */
.L_x_474:
        /* <DEDUP_REMOVED lines=13> */
.L_x_477:
[----:B------:R-:W-:Y:S05]  /*1adc0*/  BSYNC B1 ;  /* 0x0000000000017941 */ /* 0x000fea0003800000 */
.L_x_476:
        /* <DEDUP_REMOVED lines=13> */
.L_x_479:
[----:B------:R-:W-:Y:S05]  /*1aea0*/  BSYNC B1 ;  /* 0x0000000000017941 */ /* 0x000fea0003800000 */
.L_x_478:
        /* <DEDUP_REMOVED lines=13> */
.L_x_481:
[----:B------:R-:W-:Y:S05]  /*1af80*/  BSYNC B1 ;  /* 0x0000000000017941 */ /* 0x000fea0003800000 */
.L_x_480:
        /* <DEDUP_REMOVED lines=13> */
.L_x_483:
[----:B------:R-:W-:Y:S05]  /*1b060*/  BSYNC B1 ;  /* 0x0000000000017941 */ /* 0x000fea0003800000 */
.L_x_482:
        /* <DEDUP_REMOVED lines=13> */
.L_x_485:
[----:B------:R-:W-:Y:S05]  /*1b140*/  BSYNC B1 ;  /* 0x0000000000017941 */ /* 0x000fea0003800000 */
.L_x_484:
        /* <DEDUP_REMOVED lines=13> */
.L_x_487:
[----:B------:R-:W-:Y:S05]  /*1b220*/  BSYNC B1 ;  /* 0x0000000000017941 */ /* 0x000fea0003800000 */
.L_x_486:
        /* <DEDUP_REMOVED lines=13> */
.L_x_489:
[----:B------:R-:W-:Y:S05]  /*1b300*/  BSYNC B1 ;  /* 0x0000000000017941 */ /* 0x000fea0003800000 */
.L_x_488:
        /* <DEDUP_REMOVED lines=13> */
.L_x_491:
[----:B------:R-:W-:Y:S05]  /*1b3e0*/  BSYNC B1 ;  /* 0x0000000000017941 */ /* 0x000fea0003800000 */
.L_x_490:
        /* <DEDUP_REMOVED lines=13> */
.L_x_493:
[----:B------:R-:W-:Y:S05]  /*1b4c0*/  BSYNC B1 ;  /* 0x0000000000017941 */ /* 0x000fea0003800000 */
.L_x_492:
        /* <DEDUP_REMOVED lines=13> */
.L_x_495:
[----:B------:R-:W-:Y:S05]  /*1b5a0*/  BSYNC B1 ;  /* 0x0000000000017941 */ /* 0x000fea0003800000 */
.L_x_494:
        /* <DEDUP_REMOVED lines=13> */
.L_x_497:
[----:B------:R-:W-:Y:S05]  /*1b680*/  BSYNC B1 ;  /* 0x0000000000017941 */ /* 0x000fea0003800000 */
.L_x_496:
        /* <DEDUP_REMOVED lines=13> */
.L_x_499:
[----:B------:R-:W-:Y:S05]  /*1b760*/  BSYNC B1 ;  /* 0x0000000000017941 */ /* 0x000fea0003800000 */
.L_x_498:
        /* <DEDUP_REMOVED lines=13> */
.L_x_501:
[----:B------:R-:W-:Y:S05]  /*1b840*/  BSYNC B1 ;  /* 0x0000000000017941 */ /* 0x000fea0003800000 */
.L_x_500:
        /* <DEDUP_REMOVED lines=13> */
.L_x_503:
[----:B------:R-:W-:Y:S05]  /*1b920*/  BSYNC B1 ;  /* 0x0000000000017941 */ /* 0x000fea0003800000 */
.L_x_502:
        /* <DEDUP_REMOVED lines=13> */
.L_x_505:
[----:B------:R-:W-:Y:S05]  /*1ba00*/  BSYNC B1 ;  /* 0x0000000000017941 */ /* 0x000fea0003800000 */
.L_x_504:
        /* <DEDUP_REMOVED lines=13> */
.L_x_507:
[----:B------:R-:W-:Y:S05]  /*1bae0*/  BSYNC B1 ;  /* 0x0000000000017941 */ /* 0x000fea0003800000 */
.L_x_506:
        /* <DEDUP_REMOVED lines=13> */
.L_x_509:
[----:B------:R-:W-:Y:S05]  /*1bbc0*/  BSYNC B1 ;  /* 0x0000000000017941 */ /* 0x000fea0003800000 */
.L_x_508:
        /* <DEDUP_REMOVED lines=13> */
.L_x_511:
[----:B------:R-:W-:Y:S05]  /*1bca0*/  BSYNC B1 ;  /* 0x0000000000017941 */ /* 0x000fea0003800000 */
.L_x_510:
        /* <DEDUP_REMOVED lines=13> */
.L_x_513:
[----:B------:R-:W-:Y:S05]  /*1bd80*/  BSYNC B1 ;  /* 0x0000000000017941 */ /* 0x000fea0003800000 */
.L_x_512:
        /* <DEDUP_REMOVED lines=13> */
.L_x_515:
[----:B------:R-:W-:Y:S05]  /*1be60*/  BSYNC B1 ;  /* 0x0000000000017941 */ /* 0x000fea0003800000 */
.L_x_514:
        /* <DEDUP_REMOVED lines=13> */
.L_x_517:
[----:B------:R-:W-:Y:S05]  /*1bf40*/  BSYNC B1 ;  /* 0x0000000000017941 */ /* 0x000fea0003800000 */
.L_x_516:
        /* <DEDUP_REMOVED lines=13> */
.L_x_519:
[----:B------:R-:W-:Y:S05]  /*1c020*/  BSYNC B1 ;  /* 0x0000000000017941 */ /* 0x000fea0003800000 */
.L_x_518:
        /* <DEDUP_REMOVED lines=13> */
.L_x_521:
[----:B------:R-:W-:Y:S05]  /*1c100*/  BSYNC B1 ;  /* 0x0000000000017941 */ /* 0x000fea0003800000 */
.L_x_520:
        /* <DEDUP_REMOVED lines=13> */
.L_x_523:
[----:B------:R-:W-:Y:S05]  /*1c1e0*/  BSYNC B1 ;  /* 0x0000000000017941 */ /* 0x000fea0003800000 */
.L_x_522:
        /* <DEDUP_REMOVED lines=13> */
.L_x_525:
[----:B------:R-:W-:Y:S05]  /*1c2c0*/  BSYNC B1 ;  /* 0x0000000000017941 */ /* 0x000fea0003800000 */
.L_x_524:
        /* <DEDUP_REMOVED lines=13> */
.L_x_527:
[----:B------:R-:W-:Y:S05]  /*1c3a0*/  BSYNC B1 ;  /* 0x0000000000017941 */ /* 0x000fea0003800000 */
.L_x_526:
        /* <DEDUP_REMOVED lines=13> */
.L_x_529:
[----:B------:R-:W-:Y:S05]  /*1c480*/  BSYNC B1 ;  /* 0x0000000000017941 */ /* 0x000fea0003800000 */
.L_x_528:
        /* <DEDUP_REMOVED lines=13> */
.L_x_531:
[----:B------:R-:W-:Y:S05]  /*1c560*/  BSYNC B1 ;  /* 0x0000000000017941 */ /* 0x000fea0003800000 */
.L_x_530:
        /* <DEDUP_REMOVED lines=13> */
.L_x_533:
[----:B------:R-:W-:Y:S05]  /*1c640*/  BSYNC B1 ;  /* 0x0000000000017941 */ /* 0x000fea0003800000 */
.L_x_532:
        /* <DEDUP_REMOVED lines=13> */
.L_x_535:
[----:B------:R-:W-:Y:S05]  /*1c720*/  BSYNC B1 ;  /* 0x0000000000017941 */ /* 0x000fea0003800000 */
.L_x_534:
        /* <DEDUP_REMOVED lines=13> */
.L_x_537:
[----:B------:R-:W-:Y:S05]  /*1c800*/  BSYNC B1 ;  /* 0x0000000000017941 */ /* 0x000fea0003800000 */
.L_x_536:
        /* <DEDUP_REMOVED lines=13> */
.L_x_539:
[----:B------:R-:W-:Y:S05]  /*1c8e0*/  BSYNC B1 ;  /* 0x0000000000017941 */ /* 0x000fea0003800000 */
.L_x_538:
        /* <DEDUP_REMOVED lines=13> */
.L_x_541:
[----:B------:R-:W-:Y:S05]  /*1c9c0*/  BSYNC B1 ;  /* 0x0000000000017941 */ /* 0x000fea0003800000 */
.L_x_540:
[----:B--234-:R-:W2:Y:S01]  /*1c9d0*/  LDL.LU R3, [R1+0x44c] ;  /* 0x00044c0001037983 */ /* 0x01cea20000300800 */
        /* <DEDUP_REMOVED lines=12> */
.L_x_543:
[----:B------:R-:W-:Y:S05]  /*1caa0*/  BSYNC B1 ;  /* 0x0000000000017941 */ /* 0x000fea0003800000 */
.L_x_542:
[----:B--2---:R-:W2:Y:S01]  /*1cab0*/  LDL.LU R3, [R1+0x450] ;  /* 0x0004500001037983 */ /* 0x004ea20000300800 */
        /* <DEDUP_REMOVED lines=12> */
.L_x_545:
[----:B------:R-:W-:Y:S05]  /*1cb80*/  BSYNC B1 ;  /* 0x0000000000017941 */ /* 0x000fea0003800000 */
.L_x_544:
[----:B------:R-:W-:Y:S05]  /*1cb90*/  @P1 BRA `(.L_x_546) ;  /* 0x00000048008c1947 */ /* 0x000fea0003800000 */
[----:B------:R-:W2:Y:S01]  /*1cba0*/  LDL.LU R2, [R1+0x454] ;  /* 0x0004540001027983 */ /* 0x000ea20000300800 */
[----:B-----5:R-:W-:-:S04]  /*1cbb0*/  LOP3.LUT R0, R0, 0xff, RZ, 0xc0, !PT ;  /* 0x000000ff00007812 */ /* 0x020fc800078ec0ff */
[----:B------:R-:W-:-:S05]  /*1cbc0*/  F2FP.F16.E5M2.UNPACK_B R0, R0 ;  /* 0x00000000ff00723e */ /* 0x000fca00020004ff */
[----:B------:R-:W-:-:S05]  /*1cbd0*/  HADD2.F32 R0, -RZ, R0.H0_H0 ;  /* 0x20000000ff007230 */ /* 0x000fca0000004100 */
[----:B------:R-:W-:-:S04]  /*1cbe0*/  FMUL R0, R0, UR23 ;  /* 0x0000001700007c20 */ /* 0x000fc80008400000 */
[----:B--2---:R-:W-:-:S05]  /*1cbf0*/  FFMA R0, R2, UR22, R0 ;  /* 0x0000001602007c23 */ /* 0x004fca0008000000 */
[----:B------:R-:W-:-:S05]  /*1cc00*/  F2FP.SATFINITE.E5M2.F32.PACK_AB_MERGE_C R3, RZ, R0, RZ ;  /* 0x00000000ff03723e */ /* 0x000fca00048060ff */
[----:B------:R2:W-:Y:S01]  /*1cc10*/  STG.E.U8 desc[UR20][R26.64+0xf9], R3 ;  /* 0x0000f9031a007986 */ /* 0x0005e2000c101114 */
[----:B------:R-:W-:Y:S05]  /*1cc20*/  BRA `(.L_x_546) ;  /* 0x0000004800687947 */ /* 0x000fea0003800000 */
.L_x_33:
[----:B------:R-:W-:Y:S01]  /*1cc30*/  ISETP.GE.AND P3, PT, R32, 0x1, PT ;  /* 0x000000012000780c */ /* 0x000fe20003f66270 */
[----:B------:R-:W-:Y:S01]  /*1cc40*/  FMUL R4, R4, UR22 ;  /* 0x0000001604047c20 */ /* 0x000fe20008400000 */
[----:B------:R-:W2:Y:S02]  /*1cc50*/  LDL.LU R35, [R1+0x200] ;  /* 0x0002000001237983 */ /* 0x000ea40000300800 */
[----:B------:R-:W-:Y:S02]  /*1cc60*/  ISETP.LT.OR P0, PT, R0, 0x1, !P3 ;  /* 0x000000010000780c */ /* 0x000fe40005f01670 */
[----:B------:R-:W-:Y:S01]  /*1cc70*/  F2FP.SATFINITE.E5M2.F32.PACK_AB_MERGE_C R4, RZ, R4, RZ ;  /* 0x00000004ff04723e */ /* 0x000fe200048060ff */
[----:B------:R-:W-:Y:S01]  /*1cc80*/  FMUL R5, R5, UR22 ;  /* 0x0000001605057c20 */ /* 0x000fe20008400000 */
[----:B------:R-:W-:Y:S01]  /*1cc90*/  ISETP.GE.AND P2, PT, R32, 0x9, PT ;  /* 0x000000092000780c */ /* 0x000fe20003f46270 */
[----:B------:R-:W-:Y:S01]  /*1cca0*/  FMUL R6, R6, UR22 ;  /* 0x0000001606067c20 */ /* 0x000fe20008400000 */
[----:B------:R-:W-:Y:S01]  /*1ccb0*/  FMUL R7, R7, UR22 ;  /* 0x0000001607077c20 */ /* 0x000fe20008400000 */
[----:B------:R-:W-:Y:S01]  /*1ccc0*/  ISETP.LT.OR P1, PT, R0, 0x9, !P3 ;  /* 0x000000090000780c */ /* 0x000fe20005f21670 */
[----:B------:R-:W-:Y:S01]  /*1ccd0*/  FMUL R8, R8, UR22 ;  /* 0x0000001608087c20 */ /* 0x000fe20008400000 */
[----:B------:R-:W-:Y:S01]  /*1cce0*/  FMUL R9, R9, UR22 ;  /* 0x0000001609097c20 */ /* 0x000fe20008400000 */
[----:B------:R-:W-:Y:S01]  /*1ccf0*/  FMUL R10, R10, UR22 ;  /* 0x000000160a0a7c20 */ /* 0x000fe20008400000 */
[----:B------:R-:W-:Y:S01]  /*1cd00*/  FMUL R11, R11, UR22 ;  /* 0x000000160b0b7c20 */ /* 0x000fe20008400000 */
[----:B------:R-:W-:Y:S01]  /*1cd10*/  FMUL R12, R12, UR22 ;  /* 0x000000160c0c7c20 */ /* 0x000fe20008400000 */
[----:B------:R-:W-:Y:S01]  /*1cd20*/  @!P0 STG.E.U8 desc[UR20][R2.64], R4 ;  /* 0x0000000402008986 */ /* 0x000fe2000c101114 */
[----:B------:R-:W-:-:S02]  /*1cd30*/  ISETP.LT.OR P0, PT, R0, 0x2, !P3 ;  /* 0x000000020000780c */ /* 0x000fc40005f01670 */
[----:B------:R-:W-:Y:S01]  /*1cd40*/  F2FP.SATFINITE.E5M2.F32.PACK_AB_MERGE_C R5, RZ, R5, RZ ;  /* 0x00000005ff05723e */ /* 0x000fe200048060ff */
[----:B------:R-:W-:Y:S01]  /*1cd50*/  FMUL R13, R13, UR22 ;  /* 0x000000160d0d7c20 */ /* 0x000fe20008400000 */
[----:B------:R-:W-:Y:S01]  /*1cd60*/  F2FP.SATFINITE.E5M2.F32.PACK_AB_MERGE_C R6, RZ, R6, RZ ;  /* 0x00000006ff06723e */ /* 0x000fe200048060ff */
[----:B------:R-:W-:Y:S01]  /*1cd70*/  FMUL R14, R14, UR22 ;  /* 0x000000160e0e7c20 */ /* 0x000fe20008400000 */
[----:B------:R-:W-:Y:S01]  /*1cd80*/  FMUL R15, R15, UR22 ;  /* 0x000000160f0f7c20 */ /* 0x000fe20008400000 */
[----:B------:R-:W-:Y:S01]  /*1cd90*/  FMUL R16, R16, UR22 ;  /* 0x0000001610107c20 */ /* 0x000fe20008400000 */
[----:B------:R-:W-:Y:S01]  /*1cda0*/  FMUL R17, R17, UR22 ;  /* 0x0000001611117c20 */ /* 0x000fe20008400000 */
[----:B------:R-:W-:Y:S01]  /*1cdb0*/  FMUL R18, R18, UR22 ;  /* 0x0000001612127c20 */ /* 0x000fe20008400000 */
[----:B------:R-:W-:Y:S01]  /*1cdc0*/  FMUL R19, R19, UR22 ;  /* 0x0000001613137c20 */ /* 0x000fe20008400000 */
[----:B------:R-:W-:Y:S01]  /*1cdd0*/  FMUL R20, R20, UR22 ;  /* 0x0000001614147c20 */ /* 0x000fe20008400000 */
[----:B------:R-:W-:Y:S01]  /*1cde0*/  FMUL R21, R21, UR22 ;  /* 0x0000001615157c20 */ /* 0x000fe20008400000 */
[----:B------:R0:W-:Y:S01]  /*1cdf0*/  @!P0 STG.E.U8 desc[UR20][R2.64+0x1], R5 ;  /* 0x0000010502008986 */ /* 0x0001e2000c101114 */
[----:B------:R-:W-:-:S02]  /*1ce00*/  ISETP.LT.OR P0, PT, R0, 0x1, !P2 ;  /* 0x000000010000780c */ /* 0x000fc40005701670 */
[----:B------:R-:W-:Y:S01]  /*1ce10*/  F2FP.SATFINITE.E5M2.F32.PACK_AB_MERGE_C R7, RZ, R7, RZ ;  /* 0x00000007ff07723e */ /* 0x000fe200048060ff */
[----:B------:R-:W4:Y:S01]  /*1ce20*/  LDL.LU R34, [R1+0x204] ;  /* 0x0002040001227983 */ /* 0x000f220000300800 */
[----:B------:R-:W-:Y:S02]  /*1ce30*/  F2FP.SATFINITE.E5M2.F32.PACK_AB_MERGE_C R8, RZ, R8, RZ ;  /* 0x00000008ff08723e */ /* 0x000fe400048060ff */
[----:B------:R-:W-:Y:S01]  /*1ce40*/  F2FP.SATFINITE.E5M2.F32.PACK_AB_MERGE_C R9, RZ, R9, RZ ;  /* 0x00000009ff09723e */ /* 0x000fe200048060ff */
[----:B------:R-:W5:Y:S01]  /*1ce50*/  LDL.LU R38, [R1+0x208] ;  /* 0x0002080001267983 */ /* 0x000f620000300800 */
[----:B------:R-:W-:Y:S02]  /*1ce60*/  ISETP.LT.OR P5, PT, R0, 0xa, !P2 ;  /* 0x0000000a0000780c */ /* 0x000fe400057a1670 */
[----:B------:R-:W-:Y:S01]  /*1ce70*/  F2FP.SATFINITE.E5M2.F32.PACK_AB_MERGE_C R10, RZ, R10, RZ ;  /* 0x0000000aff0a723e */ /* 0x000fe200048060ff */
[----:B------:R-:W-:Y:S01]  /*1ce80*/  FMUL R22, R22, UR22 ;  /* 0x0000001616167c20 */ /* 0x000fe20008400000 */
[----:B------:R-:W-:Y:S01]  /*1ce90*/  F2FP.SATFINITE.E5M2.F32.PACK_AB_MERGE_C R11, RZ, R11, RZ ;  /* 0x0000000bff0b723e */ /* 0x000fe200048060ff */
[----:B------:R-:W-:Y:S01]  /*1cea0*/  @!P0 STG.E.U8 desc[UR20][R24.64], R6 ;  /* 0x0000000618008986 */ /* 0x000fe2000c101114 */
[----:B------:R-:W-:-:S02]  /*1ceb0*/  ISETP.LT.OR P0, PT, R0, 0x2, !P2 ;  /* 0x000000020000780c */ /* 0x000fc40005701670 */
[----:B------:R-:W-:Y:S01]  /*1cec0*/  F2FP.SATFINITE.E5M2.F32.PACK_AB_MERGE_C R12, RZ, R12, RZ ;  /* 0x0000000cff0c723e */ /* 0x000fe200048060ff */
[----:B------:R-:W3:Y:S01]  /*1ced0*/  LDL.LU R37, [R1+0x20c] ;  /* 0x00020c0001257983 */ /* 0x000ee20000300800 */
[----:B------:R-:W-:Y:S02]  /*1cee0*/  F2FP.SATFINITE.E5M2.F32.PACK_AB_MERGE_C R13, RZ, R13, RZ ;  /* 0x0000000dff0d723e */ /* 0x000fe400048060ff */
[----:B------:R-:W-:Y:S01]  /*1cef0*/  F2FP.SATFINITE.E5M2.F32.PACK_AB_MERGE_C R14, RZ, R14, RZ ;  /* 0x0000000eff0e723e */ /* 0x000fe200048060ff */
[----:B------:R-:W-:Y:S01]  /*1cf00*/  FMUL R23, R23, UR22 ;  /* 0x0000001617177c20 */ /* 0x000fe20008400000 */
[----:B------:R-:W-:Y:S01]  /*1cf10*/  F2FP.SATFINITE.E5M2.F32.PACK_AB_MERGE_C R15, RZ, R15, RZ ;  /* 0x0000000fff0f723e */ /* 0x000fe200048060ff */
[----:B------:R-:W4:Y:S04]  /*1cf20*/  LDL.LU R33, [R1+0x210] ;  /* 0x0002100001217983 */ /* 0x000f280000300800 */
[----:B------:R1:W-:Y:S01]  /*1cf30*/  @!P0 STG.E.U8 desc[UR20][R24.64+0x1], R7 ;  /* 0x0000010718008986 */ /* 0x0003e2000c101114 */
[----:B------:R-:W-:-:S03]  /*1cf40*/  ISETP.LT.OR P0, PT, R0, 0xa, !P3 ;  /* 0x0000000a0000780c */ /* 0x000fc60005f01670 */
[----:B------:R-:W-:Y:S01]  /*1cf50*/  @!P1 STG.E.U8 desc[UR20][R2.64+0x8], R8 ;  /* 0x0000080802009986 */ /* 0x000fe2000c101114 */
[----:B------:R-:W-:Y:S02]  /*1cf60*/  ISETP.LT.OR P1, PT, R0, 0x9, !P2 ;  /* 0x000000090000780c */ /* 0x000fe40005721670 */
[----:B------:R-:W-:Y:S01]  /*1cf70*/  F2FP.SATFINITE.E5M2.F32.PACK_AB_MERGE_C R16, RZ, R16, RZ ;  /* 0x00000010ff10723e */ /* 0x000fe200048060ff */
[----:B------:R-:W-:Y:S01]  /*1cf80*/  FMUL R152, R152, UR22 ;  /* 0x0000001698987c20 */ /* 0x000fe20008400000 */
[----:B------:R-:W-:Y:S01]  /*1cf90*/  F2FP.SATFINITE.E5M2.F32.PACK_AB_MERGE_C R17, RZ, R17, RZ ;  /* 0x00000011ff11723e */ /* 0x000fe200048060ff */
[----:B------:R-:W3:Y:S04]  /*1cfa0*/  LDL.LU R31, [R1+0x214] ;  /* 0x00021400011f7983 */ /* 0x000ee80000300800 */
[----:B------:R-:W-:Y:S01]  /*1cfb0*/  @!P0 STG.E.U8 desc[UR20][R2.64+0x9], R9 ;  /* 0x0000090902008986 */ /* 0x000fe2000c101114 */
[----:B------:R-:W-:-:S03]  /*1cfc0*/  ISETP.LT.OR P0, PT, R0, 0x11, !P3 ;  /* 0x000000110000780c */ /* 0x000fc60005f01670 */
[----:B------:R-:W-:Y:S01]  /*1cfd0*/  @!P1 STG.E.U8 desc[UR20][R24.64+0x8], R10 ;  /* 0x0000080a18009986 */ /* 0x000fe2000c101114 */
[----:B------:R-:W-:-:S03]  /*1cfe0*/  ISETP.LT.OR P1, PT, R0, 0x12, !P3 ;  /* 0x000000120000780c */ /* 0x000fc60005f21670 */
[----:B------:R-:W-:Y:S01]  /*1cff0*/  @!P5 STG.E.U8 desc[UR20][R24.64+0x9], R11 ;  /* 0x0000090b1800d986 */ /* 0x000fe2000c101114 */
[C---:B------:R-:W-:Y:S02]  /*1d000*/  ISETP.LT.OR P5, PT, R0.reuse, 0x11, !P2 ;  /* 0x000000110000780c */ /* 0x040fe400057a1670 */
[----:B------:R-:W-:Y:S01]  /*1d010*/  F2FP.SATFINITE.E5M2.F32.PACK_AB_MERGE_C R18, RZ, R18, RZ ;  /* 0x00000012ff12723e */ /* 0x000fe200048060ff */
[----:B------:R-:W3:Y:S01]  /*1d020*/  LDL.LU R30, [R1+0x218] ;  /* 0x00021800011e7983 */ /* 0x000ee20000300800 */
[----:B------:R-:W-:Y:S01]  /*1d030*/  F2FP.SATFINITE.E5M2.F32.PACK_AB_MERGE_C R19, RZ, R19, RZ ;  /* 0x00000013ff13723e */ /* 0x000fe200048060ff */
[----:B------:R-:W-:Y:S01]  /*1d040*/  FMUL R153, R153, UR22 ;  /* 0x0000001699997c20 */ /* 0x000fe20008400000 */
[----:B------:R-:W-:Y:S01]  /*1d050*/  F2FP.SATFINITE.E5M2.F32.PACK_AB_MERGE_C R20, RZ, R20, RZ ;  /* 0x00000014ff14723e */ /* 0x000fe200048060ff */
[----:B------:R-:W-:Y:S01]  /*1d060*/  @!P0 STG.E.U8 desc[UR20][R2.64+0x10], R12 ;  /* 0x0000100c02008986 */ /* 0x000fe2000c101114 */
[----:B------:R-:W-:Y:S01]  /*1d070*/  ISETP.LT.OR P0, PT, R0, 0x12, !P2 ;  /* 0x000000120000780c */ /* 0x000fe20005701670 */
[----:B------:R-:W-:Y:S01]  /*1d080*/  FMUL R154, R154, UR22 ;  /* 0x000000169a9a7c20 */ /* 0x000fe20008400000 */
[----:B------:R-:W-:Y:S01]  /*1d090*/  F2FP.SATFINITE.E5M2.F32.PACK_AB_MERGE_C R21, RZ, R21, RZ ;  /* 0x00000015ff15723e */ /* 0x000fe200048060ff */
[----:B------:R-:W-:Y:S01]  /*1d0a0*/  @!P1 STG.E.U8 desc[UR20][R2.64+0x11], R13 ;  /* 0x0000110d02009986 */ /* 0x000fe2000c101114 */
[C---:B------:R-:W-:Y:S01]  /*1d0b0*/  ISETP.LT.OR P1, PT, R0.reuse, 0x19, !P3 ;  /* 0x000000190000780c */ /* 0x040fe20005f21670 */
[----:B------:R-:W-:Y:S01]  /*1d0c0*/  FMUL R155, R155, UR22 ;  /* 0x000000169b9b7c20 */ /* 0x000fe20008400000 */
[----:B------:R-:W-:Y:S01]  /*1d0d0*/  F2FP.SATFINITE.E5M2.F32.PACK_AB_MERGE_C R22, RZ, R22, RZ ;  /* 0x00000016ff16723e */ /* 0x000fe200048060ff */
[----:B------:R-:W-:Y:S01]  /*1d0e0*/  @!P5 STG.E.U8 desc[UR20][R24.64+0x10], R14 ;  /* 0x0000100e1800d986 */ /* 0x000fe2000c101114 */
[----:B------:R-:W-:Y:S01]  /*1d0f0*/  ISETP.LT.OR P5, PT, R0, 0x1a, !P3 ;  /* 0x0000001a0000780c */ /* 0x000fe20005fa1670 */
[----:B------:R-:W-:Y:S01]  /*1d100*/  FMUL R156, R156, UR22 ;  /* 0x000000169c9c7c20 */ /* 0x000fe20008400000 */
[----:B------:R-:W-:Y:S01]  /*1d110*/  F2FP.SATFINITE.E5M2.F32.PACK_AB_MERGE_C R23, RZ, R23, RZ ;  /* 0x00000017ff17723e */ /* 0x000fe200048060ff */
[----:B------:R-:W-:Y:S01]  /*1d120*/  FMUL R157, R157, UR22 ;  /* 0x000000169d9d7c20 */ /* 0x000fe20008400000 */
[----:B------:R-:W-:Y:S01]  /*1d130*/  F2FP.SATFINITE.E5M2.F32.PACK_AB_MERGE_C R152, RZ, R152, RZ ;  /* 0x00000098ff98723e */ /* 0x000fe200048060ff */
[----:B------:R-:W-:Y:S01]  /*1d140*/  @!P0 STG.E.U8 desc[UR20][R24.64+0x11], R15 ;  /* 0x0000110f18008986 */ /* 0x000fe2000c101114 */
[----:B------:R-:W-:Y:S01]  /*1d150*/  ISETP.LT.OR P0, PT, R0, 0x19, !P2 ;  /* 0x000000190000780c */ /* 0x000fe20005701670 */
[----:B------:R-:W-:Y:S01]  /*1d160*/  FMUL R158, R158, UR22 ;  /* 0x000000169e9e7c20 */ /* 0x000fe20008400000 */
[C---:B------:R-:W-:Y:S01]  /*1d170*/  ISETP.LT.OR P6, PT, R0.reuse, 0x2a, !P2 ;  /* 0x0000002a0000780c */ /* 0x040fe200057c1670 */
        /* <DEDUP_REMOVED lines=57> */
[----:B0-----:R-:W-:Y:S01]  /*1d510*/  F2FP.SATFINITE.E5M2.F32.PACK_AB_MERGE_C R5, RZ, R168, RZ ;  /* 0x000000a8ff05723e */ /* 0x001fe200048060ff */
[----:B------:R-:W-:Y:S01]  /*1d520*/  @!P1 STG.E.U8 desc[UR20][R2.64+0x31], R157 ;  /* 0x0000319d02009986 */ /* 0x000fe2000c101114 */
[C---:B------:R-:W-:Y:S01]  /*1d530*/  ISETP.LT.OR P1, PT, R0.reuse, 0x3a, !P3 ;  /* 0x0000003a0000780c */ /* 0x040fe20005f21670 */
[----:B------:R-:W-:Y:S01]  /*1d540*/  FMUL R175, R175, UR22 ;  /* 0x00000016afaf7c20 */ /* 0x000fe20008400000 */
[----:B------:R-:W-:Y:S01]  /*1d550*/  F2FP.SATFINITE.E5M2.F32.PACK_AB_MERGE_C R169, RZ, R169, RZ ;  /* 0x000000a9ffa9723e */ /* 0x000fe200048060ff */
[----:B------:R-:W-:Y:S01]  /*1d560*/  @!P5 STG.E.U8 desc[UR20][R24.64+0x30], R158 ;  /* 0x0000309e1800d986 */ /* 0x000fe2000c101114 */
[----:B------:R-:W-:Y:S01]  /*1d570*/  ISETP.LT.OR P5, PT, R0, 0x39, !P2 ;  /* 0x000000390000780c */ /* 0x000fe200057a1670 */
[----:B------:R-:W-:Y:S01]  /*1d580*/  FMUL R176, R176, UR22 ;  /* 0x00000016b0b07c20 */ /* 0x000fe20008400000 */
[----:B-1----:R-:W-:Y:S01]  /*1d590*/  F2FP.SATFINITE.E5M2.F32.PACK_AB_MERGE_C R7, RZ, R170, RZ ;  /* 0x000000aaff07723e */ /* 0x002fe200048060ff */
        /* <DEDUP_REMOVED lines=23> */
[----:B------:R-:W-:Y:S01]  /*1d710*/  FMUL R183, R183, UR22 ;  /* 0x00000016b7b77c20 */ /* 0x000fe20008400000 */
        /* <DEDUP_REMOVED lines=12> */
[----:B------:R0:W-:Y:S01]  /*1d7e0*/  @!P0 STG.E.U8 desc[UR20][R2.64+0x48], R5 ;  /* 0x0000480502008986 */ /* 0x0001e2000c101114 */
[----:B------:R-:W-:Y:S01]  /*1d7f0*/  ISETP.LT.OR P0, PT, R0, 0x51, !P3 ;  /* 0x000000510000780c */ /* 0x000fe20005f01670 */
[----:B------:R-:W-:Y:S01]  /*1d800*/  FMUL R188, R188, UR22 ;  /* 0x00000016bcbc7c20 */ /* 0x000fe20008400000 */
[----:B------:R-:W-:Y:S01]  /*1d810*/  F2FP.SATFINITE.E5M2.F32.PACK_AB_MERGE_C R185, RZ, R185, RZ ;  /* 0x000000b9ffb9723e */ /* 0x000fe200048060ff */
[----:B------:R-:W-:Y:S01]  /*1d820*/  @!P1 STG.E.U8 desc[UR20][R2.64+0x49], R169 ;  /* 0x000049a902009986 */ /* 0x000fe2000c101114 */
[C---:B------:R-:W-:Y:S01]  /*1d830*/  ISETP.LT.OR P1, PT, R0.reuse, 0x52, !P3 ;  /* 0x000000520000780c */ /* 0x040fe20005f21670 */
[----:B------:R-:W-:Y:S01]  /*1d840*/  FMUL R189, R189, UR22 ;  /* 0x00000016bdbd7c20 */ /* 0x000fe20008400000 */
[----:B------:R-:W-:Y:S01]  /*1d850*/  F2FP.SATFINITE.E5M2.F32.PACK_AB_MERGE_C R187, RZ, R187, RZ ;  /* 0x000000bbffbb723e */ /* 0x000fe200048060ff */
[----:B------:R1:W-:Y:S01]  /*1d860*/  @!P5 STG.E.U8 desc[UR20][R24.64+0x48], R7 ;  /* 0x000048071800d986 */ /* 0x0003e2000c101114 */
[----:B------:R-:W-:Y:S01]  /*1d870*/  ISETP.LT.OR P5, PT, R0, 0x51, !P2 ;  /* 0x000000510000780c */ /* 0x000fe200057a1670 */
[----:B------:R-:W-:Y:S01]  /*1d880*/  FMUL R190, R190, UR22 ;  /* 0x00000016bebe7c20 */ /* 0x000fe20008400000 */
[----:B------:R-:W-:Y:S01]  /*1d890*/  FMUL R191, R191, UR22 ;  /* 0x00000016bfbf7c20 */ /* 0x000fe20008400000 */
[----:B0-----:R-:W-:Y:S01]  /*1d8a0*/  F2FP.SATFINITE.E5M2.F32.PACK_AB_MERGE_C R5, RZ, R172, RZ ;  /* 0x000000acff05723e */ /* 0x001fe200048060ff */
[----:B------:R-:W-:Y:S01]  /*1d8b0*/  @!P6 STG.E.U8 desc[UR20][R24.64+0x49], R171 ;  /* 0x000049ab1800e986 */ /* 0x000fe2000c101114 */
[----:B------:R-:W-:Y:S01]  /*1d8c0*/  ISETP.LT.OR P6, PT, R0, 0x52, !P2 ;  /* 0x000000520000780c */ /* 0x000fe200057c1670 */
[----:B------:R-:W-:Y:S01]  /*1d8d0*/  FMUL R192, R192, UR22 ;  /* 0x00000016c0c07c20 */ /* 0x000fe20008400000 */
[----:B------:R-:W-:Y:S01]  /*1d8e0*/  F2FP.SATFINITE.E5M2.F32.PACK_AB_MERGE_C R189, RZ, R189, RZ ;  /* 0x000000bdffbd723e */ /* 0x000fe200048060ff */
[----:B------:R0:W-:Y:S01]  /*1d8f0*/  @!P0 STG.E.U8 desc[UR20][R2.64+0x50], R5 ;  /* 0x0000500502008986 */ /* 0x0001e2000c101114 */
[C---:B------:R-:W-:Y:S01]  /*1d900*/  ISETP.LT.OR P0, PT, R0.reuse, 0x59, !P3 ;  /* 0x000000590000780c */ /* 0x040fe20005f01670 */
[----:B------:R-:W-:Y:S01]  /*1d910*/  FMUL R193, R193, UR22 ;  /* 0x00000016c1c17c20 */ /* 0x000fe20008400000 */
[----:B-1----:R-:W-:Y:S01]  /*1d920*/  F2FP.SATFINITE.E5M2.F32.PACK_AB_MERGE_C R7, RZ, R174, RZ ;  /* 0x000000aeff07723e */ /* 0x002fe200048060ff */
[----:B------:R-:W-:Y:S01]  /*1d930*/  @!P1 STG.E.U8 desc[UR20][R2.64+0x51], R173 ;  /* 0x000051ad02009986 */ /* 0x000fe2000c101114 */
[----:B------:R-:W-:Y:S01]  /*1d940*/  ISETP.LT.OR P1, PT, R0, 0x5a, !P3 ;  /* 0x0000005a0000780c */ /* 0x000fe20005f21670 */
        /* <DEDUP_REMOVED lines=8> */
[C---:B------:R-:W-:Y:S01]  /*1d9d0*/  ISETP.LT.OR P6, PT, R0.reuse, 0x5a, !P2 ;  /* 0x0000005a0000780c */ /* 0x040fe200057c1670 */
[----:B------:R-:W-:Y:S01]  /*1d9e0*/  FMUL R197, R197, UR22 ;  /* 0x00000016c5c57c20 */ /* 0x000fe20008400000 */
[----:B------:R-:W-:Y:S01]  /*1d9f0*/  F2FP.SATFINITE.E5M2.F32.PACK_AB_MERGE_C R193, RZ, R193, RZ ;  /* 0x000000c1ffc1723e */ /* 0x000fe200048060ff */
[----:B------:R0:W-:Y:S01]  /*1da00*/  @!P0 STG.E.U8 desc[UR20][R2.64+0x58], R5 ;  /* 0x0000580502008986 */ /* 0x0001e2000c101114 */
[----:B------:R-:W-:Y:S01]  /*1da10*/  ISETP.LT.OR P0, PT, R0, 0x61, !P3 ;  /* 0x000000610000780c */ /* 0x000fe20005f01670 */
[----:B------:R-:W-:Y:S01]  /*1da20*/  FMUL R198, R198, UR22 ;  /* 0x00000016c6c67c20 */ /* 0x000fe20008400000 */
[----:B-1----:R-:W-:Y:S01]  /*1da30*/  F2FP.SATFINITE.E5M2.F32.PACK_AB_MERGE_C R7, RZ, R178, RZ ;  /* 0x000000b2ff07723e */ /* 0x002fe200048060ff */
[----:B------:R-:W-:Y:S01]  /*1da40*/  @!P1 STG.E.U8 desc[UR20][R2.64+0x59], R177 ;  /* 0x000059b102009986 */ /* 0x000fe2000c101114 */
[C---:B------:R-:W-:Y:S01]  /*1da50*/  ISETP.LT.OR P1, PT, R0.reuse, 0x62, !P3 ;  /* 0x000000620000780c */ /* 0x040fe20005f21670 */
[----:B------:R-:W-:Y:S01]  /*1da60*/  FMUL R199, R199, UR22 ;  /* 0x00000016c7c77c20 */ /* 0x000fe20008400000 */
[----:B------:R-:W-:Y:S01]  /*1da70*/  F2FP.SATFINITE.E5M2.F32.PACK_AB_MERGE_C R195, RZ, R195, RZ ;  /* 0x000000c3ffc3723e */ /* 0x000fe200048060ff */
[----:B------:R1:W-:Y:S01]  /*1da80*/  @!P5 STG.E.U8 desc[UR20][R24.64+0x58], R7 ;  /* 0x000058071800d986 */ /* 0x0003e2000c101114 */
[----:B------:R-:W-:Y:S01]  /*1da90*/  ISETP.LT.OR P5, PT, R0, 0x61, !P2 ;  /* 0x000000610000780c */ /* 0x000fe200057a1670 */
[----:B------:R-:W-:Y:S01]  /*1daa0*/  FMUL R200, R200, UR22 ;  /* 0x00000016c8c87c20 */ /* 0x000fe20008400000 */
[----:B------:R-:W-:Y:S01]  /*1dab0*/  F2FP.SATFINITE.E5M2.F32.PACK_AB_MERGE_C R197, RZ, R197, RZ ;  /* 0x000000c5ffc5723e */ /* 0x000fe200048060ff */
[----:B------:R-:W-:Y:S01]  /*1dac0*/  @!P6 STG.E.U8 desc[UR20][R24.64+0x59], R179 ;  /* 0x000059b31800e986 */ /* 0x000fe2000c101114 */
[----:B0-----:R-:W-:Y:S01]  /*1dad0*/  F2FP.SATFINITE.E5M2.F32.PACK_AB_MERGE_C R5, RZ, R180, RZ ;  /* 0x000000b4ff05723e */ /* 0x001fe200048060ff */
[----:B------:R-:W-:Y:S01]  /*1dae0*/  FMUL R201, R201, UR22 ;  /* 0x00000016c9c97c20 */ /* 0x000fe20008400000 */
        /* <DEDUP_REMOVED lines=20> */
[----:B------:R-:W-:Y:S01]  /*1dc30*/  FMUL R208, R208, UR22 ;  /* 0x00000016d0d07c20 */ /* 0x000fe20008400000 */
        /* <DEDUP_REMOVED lines=96> */
[----:B--2---:R-:W-:Y:S01]  /*1e240*/  FMUL R4, R35, UR22 ;  /* 0x0000001623047c20 */ /* 0x004fe20008400000 */
[----:B------:R-:W-:Y:S01]  /*1e250*/  FMUL R236, R236, UR22 ;  /* 0x00000016ecec7c20 */ /* 0x000fe20008400000 */
[----:B------:R1:W-:Y:S01]  /*1e260*/  @!P5 STG.E.U8 desc[UR20][R24.64+0x90], R7 ;  /* 0x000090071800d986 */ /* 0x0003e2000c101114 */
[----:B------:R-:W-:Y:S01]  /*1e270*/  ISETP.LT.OR P5, PT, R0, 0x99, !P2 ;  /* 0x000000990000780c */ /* 0x000fe200057a1670 */
[----:B------:R-:W-:Y:S01]  /*1e280*/  FMUL R237, R237, UR22 ;  /* 0x00000016eded7c20 */ /* 0x000fe20008400000 */
[----:B------:R-:W-:Y:S01]  /*1e290*/  F2FP.SATFINITE.E5M2.F32.PACK_AB_MERGE_C R233, RZ, R233, RZ ;  /* 0x000000e9ffe9723e */ /* 0x000fe200048060ff */
[----:B------:R-:W-:Y:S01]  /*1e2a0*/  @!P6 STG.E.U8 desc[UR20][R24.64+0x91], R207 ;  /* 0x000091cf1800e986 */ /* 0x000fe2000c101114 */
[----:B0-----:R-:W-:-:S02]  /*1e2b0*/  F2FP.SATFINITE.E5M2.F32.PACK_AB_MERGE_C R5, RZ, R208, RZ ;  /* 0x000000d0ff05723e */ /* 0x001fc400048060ff */
[----:B------:R-:W-:Y:S01]  /*1e2c0*/  ISETP.LT.OR P6, PT, R0, 0x9a, !P2 ;  /* 0x0000009a0000780c */ /* 0x000fe200057c1670 */
[----:B------:R-:W2:Y:S01]  /*1e2d0*/  LDL.LU R36, [R1+0x21c] ;  /* 0x00021c0001247983 */ /* 0x000ea20000300800 */
[----:B------:R-:W-:-:S03]  /*1e2e0*/  F2FP.SATFINITE.E5M2.F32.PACK_AB_MERGE_C R235, RZ, R235, RZ ;  /* 0x000000ebffeb723e */ /* 0x000fc600048060ff */
[----:B------:R0:W-:Y:S01]  /*1e2f0*/  @!P0 STG.E.U8 desc[UR20][R2.64+0x98], R5 ;  /* 0x0000980502008986 */ /* 0x0001e2000c101114 */
[C---:B------:R-:W-:Y:S02]  /*1e300*/  ISETP.LT.OR P0, PT, R0.reuse, 0xa1, !P3 ;  /* 0x000000a10000780c */ /* 0x040fe40005f01670 */
[----:B-1----:R-:W-:Y:S01]  /*1e310*/  F2FP.SATFINITE.E5M2.F32.PACK_AB_MERGE_C R7, RZ, R210, RZ ;  /* 0x000000d2ff07723e */ /* 0x002fe200048060ff */
[----:B------:R-:W-:Y:S01]  /*1e320*/  @!P1 STG.E.U8 desc[UR20][R2.64+0x99], R209 ;  /* 0x000099d102009986 */ /* 0x000fe2000c101114 */
[----:B------:R-:W-:-:S03]  /*1e330*/  ISETP.LT.OR P1, PT, R0, 0xa2, !P3 ;  /* 0x000000a20000780c */ /* 0x000fc60005f21670 */
[----:B------:R1:W-:Y:S01]  /*1e340*/  @!P5 STG.E.U8 desc[UR20][R24.64+0x98], R7 ;  /* 0x000098071800d986 */ /* 0x0003e2000c101114 */
[C---:B------:R-:W-:Y:S02]  /*1e350*/  ISETP.LT.OR P5, PT, R0.reuse, 0xa1, !P2 ;  /* 0x000000a10000780c */ /* 0x040fe400057a1670 */
[----:B0-----:R-:W-:Y:S01]  /*1e360*/  F2FP.SATFINITE.E5M2.F32.PACK_AB_MERGE_C R5, RZ, R212, RZ ;  /* 0x000000d4ff05723e */ /* 0x001fe200048060ff */
[----:B------:R-:W-:Y:S01]  /*1e370*/  @!P6 STG.E.U8 desc[UR20][R24.64+0x99], R211 ;  /* 0x000099d31800e986 */ /* 0x000fe2000c101114 */
[----:B------:R-:W-:-:S03]  /*1e380*/  ISETP.LT.OR P6, PT, R0, 0xa2, !P2 ;  /* 0x000000a20000780c */ /* 0x000fc600057c1670 */
        /* <DEDUP_REMOVED lines=51> */
[----:B------:R-:W-:Y:S02]  /*1e6c0*/  ISETP.LT.OR P0, PT, R0, 0xd1, !P3 ;  /* 0x000000d10000780c */ /* 0x000fe40005f01670 */
[----:B-1----:R-:W-:Y:S01]  /*1e6d0*/  F2FP.SATFINITE.E5M2.F32.PACK_AB_MERGE_C R7, RZ, R234, RZ ;  /* 0x000000eaff07723e */ /* 0x002fe200048060ff */
[----:B------:R-:W2:Y:S01]  /*1e6e0*/  LDL.LU R35, [R1+0x220] ;  /* 0x0002200001237983 */ /* 0x000ea20000300800 */
[----:B------:R-:W-:Y:S01]  /*1e6f0*/  F2FP.SATFINITE.E5M2.F32.PACK_AB_MERGE_C R9, RZ, R236, RZ ;  /* 0x000000ecff09723e */ /* 0x000fe200048060ff */
[----:B----4-:R-:W-:Y:S01]  /*1e700*/  FMUL R6, R33, UR22 ;  /* 0x0000001621067c20 */ /* 0x010fe20008400000 */
[----:B------:R-:W-:Y:S01]  /*1e710*/  F2FP.SATFINITE.E5M2.F32.PACK_AB_MERGE_C R11, RZ, R4, RZ ;  /* 0x00000004ff0b723e */ /* 0x000fe200048060ff */
[----:B------:R-:W-:Y:S01]  /*1e720*/  @!P1 STG.E.U8 desc[UR20][R2.64+0xc9], R233 ;  /* 0x0000c9e902009986 */ /* 0x000fe2000c101114 */
[----:B0-----:R-:W-:Y:S01]  /*1e730*/  FMUL R5, R34, UR22 ;  /* 0x0000001622057c20 */ /* 0x001fe20008400000 */
[----:B-----5:R-:W-:-:S02]  /*1e740*/  FMUL R4, R38, UR22 ;  /* 0x0000001626047c20 */ /* 0x020fc40008400000 */
[----:B------:R-:W4:Y:S01]  /*1e750*/  LDL.LU R34, [R1+0x224] ;  /* 0x0002240001227983 */ /* 0x000f220000300800 */
[----:B------:R-:W-:-:S03]  /*1e760*/  ISETP.LT.OR P1, PT, R0, 0xd2, !P3 ;  /* 0x000000d20000780c */ /* 0x000fc60005f21670 */
[----:B------:R-:W5:Y:S04]  /*1e770*/  LDL.LU R33, [R1+0x228] ;  /* 0x0002280001217983 */ /* 0x000f680000300800 */
[----:B------:R3:W-:Y:S01]  /*1e780*/  @!P5 STG.E.U8 desc[UR20][R24.64+0xc8], R7 ;  /* 0x0000c8071800d986 */ /* 0x0007e2000c101114 */
[----:B------:R-:W-:-:S03]  /*1e790*/  ISETP.LT.OR P5, PT, R0, 0xd1, !P2 ;  /* 0x000000d10000780c */ /* 0x000fc600057a1670 */
[----:B------:R-:W-:Y:S01]  /*1e7a0*/  @!P6 STG.E.U8 desc[UR20][R24.64+0xc9], R235 ;  /* 0x0000c9eb1800e986 */ /* 0x000fe2000c101114 */
[----:B------:R-:W-:-:S03]  /*1e7b0*/  ISETP.LT.OR P6, PT, R0, 0xd2, !P2 ;  /* 0x000000d20000780c */ /* 0x000fc600057c1670 */
[----:B------:R0:W-:Y:S01]  /*1e7c0*/  @!P0 STG.E.U8 desc[UR20][R2.64+0xd0], R9 ;  /* 0x0000d00902008986 */ /* 0x0001e2000c101114 */
[----:B---3--:R-:W-:-:S03]  /*1e7d0*/  FMUL R7, R31, UR22 ;  /* 0x000000161f077c20 */ /* 0x008fc60008400000 */
[----:B------:R-:W3:Y:S04]  /*1e7e0*/  LDL.LU R31, [R1+0x22c] ;  /* 0x00022c00011f7983 */ /* 0x000ee80000300800 */
[----:B------:R-:W3:Y:S01]  /*1e7f0*/  LDL.LU R38, [R1+0x230] ;  /* 0x0002300001267983 */ /* 0x000ee20000300800 */
[----:B0-----:R-:W-:Y:S01]  /*1e800*/  F2FP.SATFINITE.E5M2.F32.PACK_AB_MERGE_C R9, RZ, R4, RZ ;  /* 0x00000004ff09723e */ /* 0x001fe200048060ff */
[----:B------:R-:W-:Y:S02]  /*1e810*/  FMUL R4, R30, UR22 ;  /* 0x000000161e047c20 */ /* 0x000fe40008400000 */
[----:B------:R-:W3:Y:S01]  /*1e820*/  LDL.LU R30, [R1+0x234] ;  /* 0x00023400011e7983 */ /* 0x000ee20000300800 */
[----:B------:R-:W-:Y:S02]  /*1e830*/  F2FP.SATFINITE.E5M2.F32.PACK_AB_MERGE_C R237, RZ, R237, RZ ;  /* 0x000000edffed723e */ /* 0x000fe400048060ff */
[----:B------:R-:W-:Y:S01]  /*1e840*/  F2FP.SATFINITE.E5M2.F32.PACK_AB_MERGE_C R13, RZ, R5, RZ ;  /* 0x00000005ff0d723e */ /* 0x000fe200048060ff */
[----:B------:R-:W-:Y:S01]  /*1e850*/  FMUL R5, R37, UR22 ;  /* 0x0000001625057c20 */ /* 0x000fe20008400000 */
[----:B------:R-:W-:Y:S01]  /*1e860*/  ISETP.LT.OR P0, PT, R0, 0xd9, !P3 ;  /* 0x000000d90000780c */ /* 0x000fe20005f01670 */
[----:B------:R-:W3:Y:S01]  /*1e870*/  LDL.LU R37, [R1+0x238] ;  /* 0x0002380001257983 */ /* 0x000ee20000300800 */
[----:B------:R-:W-:-:S03]  /*1e880*/  F2FP.SATFINITE.E5M2.F32.PACK_AB_MERGE_C R15, RZ, R6, RZ ;  /* 0x00000006ff0f723e */ /* 0x000fc600048060ff */
[----:B------:R-:W-:Y:S01]  /*1e890*/  @!P1 STG.E.U8 desc[UR20][R2.64+0xd1], R237 ;  /* 0x0000d1ed02009986 */ /* 0x000fe2000c101114 */
[----:B------:R-:W-:-:S03]  /*1e8a0*/  ISETP.LT.OR P1, PT, R0, 0xda, !P3 ;  /* 0x000000da0000780c */ /* 0x000fc60005f21670 */
[----:B------:R0:W-:Y:S01]  /*1e8b0*/  @!P5 STG.E.U8 desc[UR20][R24.64+0xd0], R11 ;  /* 0x0000d00b1800d986 */ /* 0x0001e2000c101114 */
[----:B------:R-:W-:-:S03]  /*1e8c0*/  ISETP.LT.OR P5, PT, R0, 0xd9, !P2 ;  /* 0x000000d90000780c */ /* 0x000fc600057a1670 */
[----:B------:R1:W-:Y:S01]  /*1e8d0*/  @!P6 STG.E.U8 desc[UR20][R24.64+0xd1], R13 ;  /* 0x0000d10d1800e986 */ /* 0x0003e2000c101114 */
[----:B0-----:R-:W-:Y:S02]  /*1e8e0*/  F2FP.SATFINITE.E5M2.F32.PACK_AB_MERGE_C R11, RZ, R5, RZ ;  /* 0x00000005ff0b723e */ /* 0x001fe400048060ff */
[----:B-1----:R-:W-:Y:S01]  /*1e8f0*/  F2FP.SATFINITE.E5M2.F32.PACK_AB_MERGE_C R13, RZ, R7, RZ ;  /* 0x00000007ff0d723e */ /* 0x002fe200048060ff */
[----:B------:R0:W-:Y:S04]  /*1e900*/  @!P0 STG.E.U8 desc[UR20][R2.64+0xd8], R9 ;  /* 0x0000d80902008986 */ /* 0x0001e8000c101114 */
[----:B------:R1:W-:Y:S01]  /*1e910*/  @!P1 STG.E.U8 desc[UR20][R2.64+0xd9], R11 ;  /* 0x0000d90b02009986 */ /* 0x0003e2000c101114 */
[----:B0-----:R-:W-:-:S03]  /*1e920*/  F2FP.SATFINITE.E5M2.F32.PACK_AB_MERGE_C R9, RZ, R4, RZ ;  /* 0x00000004ff09723e */ /* 0x001fc600048060ff */
[----:B------:R0:W-:Y:S01]  /*1e930*/  @!P5 STG.E.U8 desc[UR20][R24.64+0xd8], R15 ;  /* 0x0000d80f1800d986 */ /* 0x0001e2000c101114 */
[----:B--2---:R-:W-:-:S03]  /*1e940*/  FMUL R5, R36, UR22 ;  /* 0x0000001624057c20 */ /* 0x004fc60008400000 */
[----:B------:R-:W2:Y:S02]  /*1e950*/  LDL.LU R36, [R1+0x23c] ;  /* 0x00023c0001247983 */ /* 0x000ea40000300800 */
[----:B-1----:R-:W-:Y:S01]  /*1e960*/  F2FP.SATFINITE.E5M2.F32.PACK_AB_MERGE_C R11, RZ, R5, RZ ;  /* 0x00000005ff0b723e */ /* 0x002fe200048060ff */
[----:B------:R-:W-:Y:S02]  /*1e970*/  FMUL R6, R35, UR22 ;  /* 0x0000001623067c20 */ /* 0x000fe40008400000 */
[----:B------:R-:W2:Y:S01]  /*1e980*/  LDL.LU R35, [R1+0x240] ;  /* 0x0002400001237983 */ /* 0x000ea20000300800 */
[----:B----4-:R-:W-:-:S03]  /*1e990*/  FMUL R7, R34, UR22 ;  /* 0x0000001622077c20 */ /* 0x010fc60008400000 */
[----:B------:R-:W4:Y:S01]  /*1e9a0*/  LDL.LU R34, [R1+0x244] ;  /* 0x0002440001227983 */ /* 0x000f220000300800 */
[----:B-----5:R-:W-:-:S03]  /*1e9b0*/  FMUL R4, R33, UR22 ;  /* 0x0000001621047c20 */ /* 0x020fc60008400000 */
[----:B------:R-:W5:Y:S01]  /*1e9c0*/  LDL.LU R33, [R1+0x248] ;  /* 0x0002480001217983 */ /* 0x000f620000300800 */
[----:B0-----:R-:W-:Y:S01]  /*1e9d0*/  F2FP.SATFINITE.E5M2.F32.PACK_AB_MERGE_C R15, RZ, R6, RZ ;  /* 0x00000006ff0f723e */ /* 0x001fe200048060ff */
[----:B---3--:R-:W-:Y:S02]  /*1e9e0*/  FMUL R5, R31, UR22 ;  /* 0x000000161f057c20 */ /* 0x008fe40008400000 */
[----:B------:R-:W3:Y:S01]  /*1e9f0*/  LDL.LU R31, [R1+0x24c] ;  /* 0x00024c00011f7983 */ /* 0x000ee20000300800 */
[----:B------:R-:W-:-:S03]  /*1ea00*/  FMUL R6, R30, UR22 ;  /* 0x000000161e067c20 */ /* 0x000fc60008400000 */
[----:B------:R-:W3:Y:S01]  /*1ea10*/  LDL.LU R30, [R1+0x250] ;  /* 0x00025000011e7983 */ /* 0x000ee20000300800 */
[C---:B------:R-:W-:Y:S02]  /*1ea20*/  ISETP.LT.OR P6, PT, R0.reuse, 0xda, !P2 ;  /* 0x000000da0000780c */ /* 0x040fe400057c1670 */
[C---:B------:R-:W-:Y:S02]  /*1ea30*/  ISETP.LT.OR P5, PT, R0.reuse, 0xe1, !P3 ;  /* 0x000000e10000780c */ /* 0x040fe40005fa1670 */
[C---:B------:R-:W-:Y:S02]  /*1ea40*/  ISETP.LT.OR P0, PT, R0.reuse, 0xe1, !P2 ;  /* 0x000000e10000780c */ /* 0x040fe40005701670 */
[----:B------:R-:W-:-:S07]  /*1ea50*/  ISETP.LT.OR P1, PT, R0, 0xe2, !P2 ;  /* 0x000000e20000780c */ /* 0x000fce0005721670 */
[----:B------:R0:W-:Y:S01]  /*1ea60*/  @!P6 STG.E.U8 desc[UR20][R24.64+0xd9], R13 ;  /* 0x0000d90d1800e986 */ /* 0x0001e2000c101114 */
[C---:B------:R-:W-:Y:S02]  /*1ea70*/  ISETP.LT.OR P6, PT, R0.reuse, 0xe2, !P3 ;  /* 0x000000e20000780c */ /* 0x040fe40005fc1670 */
[----:B------:R-:W-:Y:S01]  /*1ea80*/  F2FP.SATFINITE.E5M2.F32.PACK_AB_MERGE_C R7, RZ, R7, RZ ;  /* 0x00000007ff07723e */ /* 0x000fe200048060ff */
[----:B------:R1:W-:Y:S01]  /*1ea90*/  @!P5 STG.E.U8 desc[UR20][R2.64+0xe0], R9 ;  /* 0x0000e0090200d986 */ /* 0x0003e2000c101114 */
[----:B------:R-:W-:Y:S02]  /*1eaa0*/  ISETP.LT.OR P5, PT, R0, 0xea, !P2 ;  /* 0x000000ea0000780c */ /* 0x000fe400057a1670 */
[----:B0-----:R-:W-:Y:S01]  /*1eab0*/  F2FP.SATFINITE.E5M2.F32.PACK_AB_MERGE_C R13, RZ, R4, RZ ;  /* 0x00000004ff0d723e */ /* 0x001fe200048060ff */
[----:B------:R-:W-:-:S06]  /*1eac0*/  FMUL R4, R38, UR22 ;  /* 0x0000001626047c20 */ /* 0x000fcc0008400000 */
[----:B------:R-:W-:Y:S01]  /*1ead0*/  @!P6 STG.E.U8 desc[UR20][R2.64+0xe1], R11 ;  /* 0x0000e10b0200e986 */ /* 0x000fe2000c101114 */
[----:B------:R-:W-:-:S03]  /*1eae0*/  ISETP.LT.OR P6, PT, R0, 0xe9, !P3 ;  /* 0x000000e90000780c */ /* 0x000fc60005fc1670 */
[----:B------:R-:W-:Y:S01]  /*1eaf0*/  @!P0 STG.E.U8 desc[UR20][R24.64+0xe0], R15 ;  /* 0x0000e00f18008986 */ /* 0x000fe2000c101114 */
[----:B------:R-:W-:-:S03]  /*1eb00*/  ISETP.LT.OR P0, PT, R0, 0xea, !P3 ;  /* 0x000000ea0000780c */ /* 0x000fc60005f01670 */
[----:B------:R0:W-:Y:S04]  /*1eb10*/  @!P1 STG.E.U8 desc[UR20][R24.64+0xe1], R7 ;  /* 0x0000e10718009986 */ /* 0x0001e8000c101114 */
[----:B------:R-:W3:Y:S01]  /*1eb20*/  LDL.LU R38, [R1+0x254] ;  /* 0x0002540001267983 */ /* 0x000ee20000300800 */
[----:B-1----:R-:W-:Y:S02]  /*1eb30*/  F2FP.SATFINITE.E5M2.F32.PACK_AB_MERGE_C R9, RZ, R5, RZ ;  /* 0x00000005ff09723e */ /* 0x002fe400048060ff */
[----:B0-----:R-:W-:Y:S01]  /*1eb40*/  F2FP.SATFINITE.E5M2.F32.PACK_AB_MERGE_C R7, RZ, R4, RZ ;  /* 0x00000004ff07723e */ /* 0x001fe200048060ff */
[----:B------:R-:W-:Y:S02]  /*1eb50*/  FMUL R4, R37, UR22 ;  /* 0x0000001625047c20 */ /* 0x000fe40008400000 */
[----:B------:R-:W3:Y:S01]  /*1eb60*/  LDL.LU R37, [R1+0x258] ;  /* 0x0002580001257983 */ /* 0x000ee20000300800 */
[----:B------:R-:W-:-:S02]  /*1eb70*/  F2FP.SATFINITE.E5M2.F32.PACK_AB_MERGE_C R11, RZ, R6, RZ ;  /* 0x00000006ff0b723e */ /* 0x000fc400048060ff */
[----:B------:R-:W-:Y:S01]  /*1eb80*/  F2FP.SATFINITE.E5M2.F32.PACK_AB_MERGE_C R15, RZ, R4, RZ ;  /* 0x00000004ff0f723e */ /* 0x000fe200048060ff */
[----:B------:R-:W-:Y:S04]  /*1eb90*/  @!P6 STG.E.U8 desc[UR20][R2.64+0xe8], R13 ;  /* 0x0000e80d0200e986 */ /* 0x000fe8000c101114 */
[----:B------:R0:W-:Y:S04]  /*1eba0*/  @!P0 STG.E.U8 desc[UR20][R2.64+0xe9], R9 ;  /* 0x0000e90902008986 */ /* 0x0001e8000c101114 */
[----:B------:R1:W-:Y:S01]  /*1ebb0*/  @!P5 STG.E.U8 desc[UR20][R24.64+0xe9], R11 ;  /* 0x0000e90b1800d986 */ /* 0x0003e2000c101114 */
[----:B--2---:R-:W-:-:S03]  /*1ebc0*/  FMUL R5, R36, UR22 ;  /* 0x0000001624057c20 */ /* 0x004fc60008400000 */
[----:B------:R-:W2:Y:S02]  /*1ebd0*/  LDL.LU R36, [R1+0x25c] ;  /* 0x00025c0001247983 */ /* 0x000ea40000300800 */
[----:B0-----:R-:W-:Y:S01]  /*1ebe0*/  F2FP.SATFINITE.E5M2.F32.PACK_AB_MERGE_C R9, RZ, R5, RZ ;  /* 0x00000005ff09723e */ /* 0x001fe200048060ff */
[----:B------:R-:W-:Y:S02]  /*1ebf0*/  FMUL R6, R35, UR22 ;  /* 0x0000001623067c20 */ /* 0x000fe40008400000 */
[----:B------:R-:W2:Y:S01]  /*1ec00*/  LDL.LU R35, [R1+0x260] ;  /* 0x0002600001237983 */ /* 0x000ea20000300800 */
[----:B----4-:R-:W-:-:S03]  /*1ec10*/  FMUL R4, R34, UR22 ;  /* 0x0000001622047c20 */ /* 0x010fc60008400000 */
[----:B------:R-:W4:Y:S02]  /*1ec20*/  LDL.LU R34, [R1+0x264] ;  /* 0x0002640001227983 */ /* 0x000f240000300800 */
[----:B-1----:R-:W-:Y:S01]  /*1ec30*/  F2FP.SATFINITE.E5M2.F32.PACK_AB_MERGE_C R11, RZ, R4, RZ ;  /* 0x00000004ff0b723e */ /* 0x002fe200048060ff */
[----:B-----5:R-:W-:Y:S02]  /*1ec40*/  FMUL R4, R33, UR22 ;  /* 0x0000001621047c20 */ /* 0x020fe40008400000 */
[----:B------:R-:W5:Y:S03]  /*1ec50*/  LDL.LU R33, [R1+0x268] ;  /* 0x0002680001217983 */ /* 0x000f660000300800 */
[----:B------:R-:W-:Y:S01]  /*1ec60*/  F2FP.SATFINITE.E5M2.F32.PACK_AB_MERGE_C R13, RZ, R4, RZ ;  /* 0x00000004ff0d723e */ /* 0x000fe200048060ff */
        /* <DEDUP_REMOVED lines=9> */
[----:B------:R-:W-:-:S03]  /*1ed00*/  ISETP.LT.OR P1, PT, R0, 0xf1, !P2 ;  /* 0x000000f10000780c */ /* 0x000fc60005721670 */
[----:B------:R1:W-:Y:S01]  /*1ed10*/  @!P6 STG.E.U8 desc[UR20][R2.64+0xf0], R15 ;  /* 0x0000f00f0200e986 */ /* 0x0003e2000c101114 */
[C---:B------:R-:W-:Y:S02]  /*1ed20*/  ISETP.LT.OR P6, PT, R0.reuse, 0xf9, !P3 ;  /* 0x000000f90000780c */ /* 0x040fe40005fc1670 */
[----:B------:R-:W-:Y:S01]  /*1ed30*/  ISETP.LT.OR P3, PT, R0, 0xfa, !P3 ;  /* 0x000000fa0000780c */ /* 0x000fe20005f61670 */
[----:B------:R1:W-:Y:S01]  /*1ed40*/  @!P0 STG.E.U8 desc[UR20][R2.64+0xf1], R9 ;  /* 0x0000f10902008986 */ /* 0x0003e2000c101114 */
[----:B0-----:R-:W-:Y:S02]  /*1ed50*/  F2FP.SATFINITE.E5M2.F32.PACK_AB_MERGE_C R7, RZ, R6, RZ ;  /* 0x00000006ff07723e */ /* 0x001fe400048060ff */
[----:B-1----:R-:W-:Y:S02]  /*1ed60*/  F2FP.SATFINITE.E5M2.F32.PACK_AB_MERGE_C R15, RZ, R5, RZ ;  /* 0x00000005ff0f723e */ /* 0x002fe400048060ff */
[----:B------:R-:W-:Y:S01]  /*1ed70*/  F2FP.SATFINITE.E5M2.F32.PACK_AB_MERGE_C R9, RZ, R4, RZ ;  /* 0x00000004ff09723e */ /* 0x000fe200048060ff */
[----:B------:R-:W-:-:S02]  /*1ed80*/  FMUL R4, R38, UR22 ;  /* 0x0000001626047c20 */ /* 0x000fc40008400000 */
[----:B------:R-:W3:Y:S04]  /*1ed90*/  LDL.LU R38, [R1+0x274] ;  /* 0x0002740001267983 */ /* 0x000ee80000300800 */
[----:B------:R0:W-:Y:S01]  /*1eda0*/  @!P5 STG.E.U8 desc[UR20][R24.64+0xf1], R11 ;  /* 0x0000f10b1800d986 */ /* 0x0001e2000c101114 */
[----:B------:R-:W-:Y:S01]  /*1edb0*/  ISETP.LT.OR P5, PT, R0, 0xf9, !P2 ;  /* 0x000000f90000780c */ /* 0x000fe200057a1670 */
[----:B------:R-:W-:Y:S02]  /*1edc0*/  FMUL R5, R37, UR22 ;  /* 0x0000001625057c20 */ /* 0x000fe40008400000 */
[----:B------:R-:W3:Y:S04]  /*1edd0*/  LDL.LU R37, [R1+0x278] ;  /* 0x0002780001257983 */ /* 0x000ee80000300800 */
[----:B------:R1:W-:Y:S04]  /*1ede0*/  @!P1 STG.E.U8 desc[UR20][R24.64+0xf0], R7 ;  /* 0x0000f00718009986 */ /* 0x0003e8000c101114 */
[----:B------:R-:W-:Y:S04]  /*1edf0*/  @!P6 STG.E.U8 desc[UR20][R2.64+0xf8], R13 ;  /* 0x0000f80d0200e986 */ /* 0x000fe8000c101114 */
[----:B------:R4:W-:Y:S01]  /*1ee00*/  @!P3 STG.E.U8 desc[UR20][R2.64+0xf9], R15 ;  /* 0x0000f90f0200b986 */ /* 0x0009e2000c101114 */
[----:B0-----:R-:W-:-:S03]  /*1ee10*/  F2FP.SATFINITE.E5M2.F32.PACK_AB_MERGE_C R11, RZ, R4, RZ ;  /* 0x00000004ff0b723e */ /* 0x001fc600048060ff */
[----:B------:R0:W-:Y:S01]  /*1ee20*/  @!P5 STG.E.U8 desc[UR20][R24.64+0xf8], R9 ;  /* 0x0000f8091800d986 */ /* 0x0001e2000c101114 */
[----:B--2---:R-:W-:-:S03]  /*1ee30*/  FMUL R6, R36, UR22 ;  /* 0x0000001624067c20 */ /* 0x004fc60008400000 */
[----:B------:R-:W2:Y:S01]  /*1ee40*/  LDL.LU R36, [R1+0x27c] ;  /* 0x00027c0001247983 */ /* 0x000ea20000300800 */
[----:B-1----:R-:W-:-:S03]  /*1ee50*/  FMUL R7, R35, UR22 ;  /* 0x0000001623077c20 */ /* 0x002fc60008400000 */
        /* <DEDUP_REMOVED lines=10> */
[----:B------:R-:W-:Y:S02]  /*1ef00*/  ISETP.GE.AND P1, PT, R32, 0x81, PT ;  /* 0x000000812000780c */ /* 0x000fe40003f26270 */
[C---:B------:R-:W-:Y:S02]  /*1ef10*/  ISETP.LT.OR P2, PT, R0.reuse, 0xfa, !P2 ;  /* 0x000000fa0000780c */ /* 0x040fe40005741670 */
[C---:B------:R-:W-:Y:S02]  /*1ef20*/  ISETP.LT.OR P6, PT, R0.reuse, 0x1, !P1 ;  /* 0x000000010000780c */ /* 0x040fe40004fc1670 */
[----:B------:R-:W-:Y:S02]  /*1ef30*/  ISETP.LT.OR P3, PT, R0, 0x2, !P1 ;  /* 0x000000020000780c */ /* 0x000fe40004f61670 */
[----:B------:R-:W-:Y:S02]  /*1ef40*/  F2FP.SATFINITE.E5M2.F32.PACK_AB_MERGE_C R5, RZ, R5, RZ ;  /* 0x00000005ff05723e */ /* 0x000fe400048060ff */
[----:B------:R-:W-:-:S05]  /*1ef50*/  ISETP.GE.AND P0, PT, R32, 0x89, PT ;  /* 0x000000892000780c */ /* 0x000fca0003f06270 */
[----:B------:R-:W-:Y:S01]  /*1ef60*/  @!P2 STG.E.U8 desc[UR20][R24.64+0xf9], R11 ;  /* 0x0000f90b1800a986 */ /* 0x000fe2000c101114 */
[----:B------:R-:W-:-:S03]  /*1ef70*/  F2FP.SATFINITE.E5M2.F32.PACK_AB_MERGE_C R13, RZ, R6, RZ ;  /* 0x00000006ff0d723e */ /* 0x000fc600048060ff */
[----:B------:R0:W-:Y:S01]  /*1ef80*/  @!P6 STG.E.U8 desc[UR20][R28.64], R5 ;  /* 0x000000051c00e986 */ /* 0x0001e2000c101114 */
[C---:B------:R-:W-:Y:S02]  /*1ef90*/  ISETP.LT.OR P6, PT, R0.reuse, 0x2, !P0 ;  /* 0x000000020000780c */ /* 0x040fe400047c1670 */
[C---:B------:R-:W-:Y:S01]  /*1efa0*/  ISETP.LT.OR P5, PT, R0.reuse, 0x1, !P0 ;  /* 0x000000010000780c */ /* 0x040fe200047a1670 */
[----:B------:R1:W-:Y:S01]  /*1efb0*/  @!P3 STG.E.U8 desc[UR20][R28.64+0x1], R13 ;  /* 0x0000010d1c00b986 */ /* 0x0003e2000c101114 */
[----:B------:R-:W-:Y:S02]  /*1efc0*/  ISETP.LT.OR P2, PT, R0, 0xa, !P1 ;  /* 0x0000000a0000780c */ /* 0x000fe40004f41670 */
[----:B0-----:R-:W-:Y:S02]  /*1efd0*/  F2FP.SATFINITE.E5M2.F32.PACK_AB_MERGE_C R5, RZ, R3, RZ ;  /* 0x00000003ff05723e */ /* 0x001fe400048060ff */
[----:B-1----:R-:W-:Y:S01]  /*1efe0*/  F2FP.SATFINITE.E5M2.F32.PACK_AB_MERGE_C R13, RZ, R2, RZ ;  /* 0x00000002ff0d723e */ /* 0x002fe200048060ff */
[----:B------:R-:W-:-:S02]  /*1eff0*/  FMUL R3, R38, UR22 ;  /* 0x0000001626037c20 */ /* 0x000fc40008400000 */
[----:B------:R-:W3:Y:S01]  /*1f000*/  LDL.LU R38, [R1+0x294] ;  /* 0x0002940001267983 */ /* 0x000ee20000300800 */
[----:B------:R-:W-:Y:S02]  /*1f010*/  F2FP.SATFINITE.E5M2.F32.PACK_AB_MERGE_C R11, RZ, R4, RZ ;  /* 0x00000004ff0b723e */ /* 0x000fe400048060ff */
[----:B------:R-:W-:Y:S01]  /*1f020*/  ISETP.LT.OR P3, PT, R0, 0x9, !P1 ;  /* 0x000000090000780c */ /* 0x000fe20004f61670 */
[----:B------:R0:W-:Y:S01]  /*1f030*/  @!P6 STG.E.U8 desc[UR20][R26.64+0x1], R9 ;  /* 0x000001091a00e986 */ /* 0x0001e2000c101114 */
[----:B------:R-:W-:-:S03]  /*1f040*/  FMUL R2, R37, UR22 ;  /* 0x0000001625027c20 */ /* 0x000fc60008400000 */
[----:B------:R-:W3:Y:S01]  /*1f050*/  LDL.LU R37, [R1+0x298] ;  /* 0x0002980001257983 */ /* 0x000ee20000300800 */
[----:B------:R-:W-:Y:S02]  /*1f060*/  F2FP.SATFINITE.E5M2.F32.PACK_AB_MERGE_C R7, RZ, R7, RZ ;  /* 0x00000007ff07723e */ /* 0x000fe400048060ff */
[----:B0-----:R-:W-:-:S03]  /*1f070*/  F2FP.SATFINITE.E5M2.F32.PACK_AB_MERGE_C R9, RZ, R2, RZ ;  /* 0x00000002ff09723e */ /* 0x001fc600048060ff */
        /* <DEDUP_REMOVED lines=8> */
[----:B------:R-:W2:Y:S03]  /*1f100*/  LDL.LU R35, [R1+0x2a0] ;  /* 0x0002a00001237983 */ /* 0x000ea60000300800 */
[----:B------:R-:W-:Y:S01]  /*1f110*/  F2FP.SATFINITE.E5M2.F32.PACK_AB_MERGE_C R15, RZ, R2, RZ ;  /* 0x00000002ff0f723e */ /* 0x000fe200048060ff */
[----:B----4-:R-:W-:Y:S02]  /*1f120*/  FMUL R2, R34, UR22 ;  /* 0x0000001622027c20 */ /* 0x010fe40008400000 */
[----:B------:R-:W4:Y:S01]  /*1f130*/  LDL.LU R34, [R1+0x2a4] ;  /* 0x0002a40001227983 */ /* 0x000f220000300800 */
[----:B-----5:R-:W-:-:S03]  /*1f140*/  FMUL R3, R33, UR22 ;  /* 0x0000001621037c20 */ /* 0x020fc60008400000 */
[----:B------:R-:W5:Y:S01]  /*1f150*/  LDL.LU R33, [R1+0x2a8] ;  /* 0x0002a80001217983 */ /* 0x000f620000300800 */
[----:B---3--:R-:W-:-:S03]  /*1f160*/  FMUL R4, R31, UR22 ;  /* 0x000000161f047c20 */ /* 0x008fc60008400000 */
[----:B------:R-:W3:Y:S01]  /*1f170*/  LDL.LU R31, [R1+0x2ac] ;  /* 0x0002ac00011f7983 */ /* 0x000ee20000300800 */
[----:B0-----:R-:W-:-:S03]  /*1f180*/  FMUL R5, R30, UR22 ;  /* 0x000000161e057c20 */ /* 0x001fc60008400000 */
[----:B------:R-:W3:Y:S01]  /*1f190*/  LDL.LU R30, [R1+0x2b0] ;  /* 0x0002b000011e7983 */ /* 0x000ee20000300800 */
[C---:B------:R-:W-:Y:S02]  /*1f1a0*/  ISETP.LT.OR P6, PT, R0.reuse, 0xa, !P0 ;  /* 0x0000000a0000780c */ /* 0x040fe400047c1670 */
[C---:B------:R-:W-:Y:S02]  /*1f1b0*/  ISETP.LT.OR P5, PT, R0.reuse, 0x9, !P0 ;  /* 0x000000090000780c */ /* 0x040fe400047a1670 */
[C---:B------:R-:W-:Y:S02]  /*1f1c0*/  ISETP.LT.OR P3, PT, R0.reuse, 0x11, !P1 ;  /* 0x000000110000780c */ /* 0x040fe40004f61670 */
[----:B------:R-:W-:-:S07]  /*1f1d0*/  ISETP.LT.OR P2, PT, R0, 0x12, !P1 ;  /* 0x000000120000780c */ /* 0x000fce0004f41670 */
[----:B------:R0:W-:Y:S01]  /*1f1e0*/  @!P6 STG.E.U8 desc[UR20][R26.64+0x9], R7 ;  /* 0x000009071a00e986 */ /* 0x0001e2000c101114 */
[----:B------:R-:W-:-:S03]  /*1f1f0*/  ISETP.LT.OR P6, PT, R0, 0x12, !P0 ;  /* 0x000000120000780c */ /* 0x000fc600047c1670 */
[----:B------:R-:W-:Y:S01]  /*1f200*/  @!P5 STG.E.U8 desc[UR20][R26.64+0x8], R13 ;  /* 0x0000080d1a00d986 */ /* 0x000fe2000c101114 */
[----:B------:R-:W-:-:S03]  /*1f210*/  ISETP.LT.OR P5, PT, R0, 0x11, !P0 ;  /* 0x000000110000780c */ /* 0x000fc600047a1670 */
[----:B------:R1:W-:Y:S01]  /*1f220*/  @!P3 STG.E.U8 desc[UR20][R28.64+0x10], R9 ;  /* 0x000010091c00b986 */ /* 0x0003e2000c101114 */
[C---:B------:R-:W-:Y:S02]  /*1f230*/  ISETP.LT.OR P3, PT, R0.reuse, 0x19, !P1 ;  /* 0x000000190000780c */ /* 0x040fe40004f61670 */
[----:B0-----:R-:W-:Y:S01]  /*1f240*/  F2FP.SATFINITE.E5M2.F32.PACK_AB_MERGE_C R7, RZ, R2, RZ ;  /* 0x00000002ff07723e */ /* 0x001fe200048060ff */
[----:B------:R0:W-:Y:S01]  /*1f250*/  @!P2 STG.E.U8 desc[UR20][R28.64+0x11], R11 ;  /* 0x0000110b1c00a986 */ /* 0x0001e2000c101114 */
[----:B------:R-:W-:Y:S02]  /*1f260*/  ISETP.LT.OR P2, PT, R0, 0x1a, !P1 ;  /* 0x0000001a0000780c */ /* 0x000fe40004f41670 */
[----:B-1----:R-:W-:Y:S01]  /*1f270*/  F2FP.SATFINITE.E5M2.F32.PACK_AB_MERGE_C R9, RZ, R3, RZ ;  /* 0x00000003ff09723e */ /* 0x002fe200048060ff */
[----:B------:R-:W-:Y:S02]  /*1f280*/  FMUL R2, R38, UR22 ;  /* 0x0000001626027c20 */ /* 0x000fe40008400000 */
[----:B------:R-:W3:Y:S01]  /*1f290*/  LDL.LU R38, [R1+0x2b4] ;  /* 0x0002b40001267983 */ /* 0x000ee20000300800 */
[----:B0-----:R-:W-:-:S03]  /*1f2a0*/  F2FP.SATFINITE.E5M2.F32.PACK_AB_MERGE_C R11, RZ, R4, RZ ;  /* 0x00000004ff0b723e */ /* 0x001fc600048060ff */
[----:B------:R0:W-:Y:S01]  /*1f2b0*/  @!P6 STG.E.U8 desc[UR20][R26.64+0x11], R7 ;  /* 0x000011071a00e986 */ /* 0x0001e2000c101114 */
[----:B------:R-:W-:Y:S01]  /*1f2c0*/  ISETP.LT.OR P6, PT, R0, 0x1a, !P0 ;  /* 0x0000001a0000780c */ /* 0x000fe200047c1670 */
[----:B------:R-:W-:Y:S02]  /*1f2d0*/  FMUL R3, R37, UR22 ;  /* 0x0000001625037c20 */ /* 0x000fe40008400000 */
[----:B------:R-:W3:Y:S01]  /*1f2e0*/  LDL.LU R37, [R1+0x2b8] ;  /* 0x0002b80001257983 */ /* 0x000ee20000300800 */
[----:B0-----:R-:W-:-:S03]  /*1f2f0*/  F2FP.SATFINITE.E5M2.F32.PACK_AB_MERGE_C R7, RZ, R2, RZ ;  /* 0x00000002ff07723e */ /* 0x001fc600048060ff */
[----:B------:R-:W-:Y:S04]  /*1f300*/  @!P5 STG.E.U8 desc[UR20][R26.64+0x10], R15 ;  /* 0x0000100f1a00d986 */ /* 0x000fe8000c101114 */
        /* <DEDUP_REMOVED lines=13> */
[----:B------:R-:W5:Y:S02]  /*1f3e0*/  LDL.LU R33, [R1+0x2c8] ;  /* 0x0002c80001217983 */ /* 0x000f640000300800 */
        /* <DEDUP_REMOVED lines=8> */
[----:B------:R-:W-:Y:S02]  /*1f470*/  F2FP.SATFINITE.E5M2.F32.PACK_AB_MERGE_C R5, RZ, R5, RZ ;  /* 0x00000005ff05723e */ /* 0x000fe400048060ff */
[----:B------:R-:W-:-:S05]  /*1f480*/  ISETP.LT.OR P6, PT, R0, 0x22, !P0 ;  /* 0x000000220000780c */ /* 0x000fca00047c1670 */
[----:B------:R0:W-:Y:S01]  /*1f490*/  @!P5 STG.E.U8 desc[UR20][R26.64+0x18], R5 ;  /* 0x000018051a00d986 */ /* 0x0001e2000c101114 */
[----:B------:R-:W-:-:S03]  /*1f4a0*/  ISETP.LT.OR P5, PT, R0, 0x21, !P0 ;  /* 0x000000210000780c */ /* 0x000fc600047a1670 */
[----:B------:R-:W-:Y:S01]  /*1f4b0*/  @!P3 STG.E.U8 desc[UR20][R28.64+0x20], R9 ;  /* 0x000020091c00b986 */ /* 0x000fe2000c101114 */
[----:B------:R-:W-:-:S03]  /*1f4c0*/  ISETP.LT.OR P3, PT, R0, 0x29, !P1 ;  /* 0x000000290000780c */ /* 0x000fc60004f61670 */
[----:B------:R1:W-:Y:S01]  /*1f4d0*/  @!P2 STG.E.U8 desc[UR20][R28.64+0x21], R11 ;  /* 0x0000210b1c00a986 */ /* 0x0003e2000c101114 */
[----:B------:R-:W-:Y:S02]  /*1f4e0*/  ISETP.LT.OR P2, PT, R0, 0x2a, !P1 ;  /* 0x0000002a0000780c */ /* 0x000fe40004f41670 */
[----:B0-----:R-:W-:Y:S02]  /*1f4f0*/  F2FP.SATFINITE.E5M2.F32.PACK_AB_MERGE_C R5, RZ, R3, RZ ;  /* 0x00000003ff05723e */ /* 0x001fe400048060ff */
[----:B-1----:R-:W-:Y:S01]  /*1f500*/  F2FP.SATFINITE.E5M2.F32.PACK_AB_MERGE_C R11, RZ, R2, RZ ;  /* 0x00000002ff0b723e */ /* 0x002fe200048060ff */
[----:B------:R-:W-:Y:S02]  /*1f510*/  FMUL R2, R38, UR22 ;  /* 0x0000001626027c20 */ /* 0x000fe40008400000 */
[----:B------:R-:W3:Y:S01]  /*1f520*/  LDL.LU R38, [R1+0x2d4] ;  /* 0x0002d40001267983 */ /* 0x000ee20000300800 */
[----:B------:R-:W-:-:S03]  /*1f530*/  F2FP.SATFINITE.E5M2.F32.PACK_AB_MERGE_C R9, RZ, R4, RZ ;  /* 0x00000004ff09723e */ /* 0x000fc600048060ff */
[----:B------:R-:W-:Y:S01]  /*1f540*/  @!P6 STG.E.U8 desc[UR20][R26.64+0x21], R5 ;  /* 0x000021051a00e986 */ /* 0x000fe2000c101114 */
[----:B------:R-:W-:Y:S01]  /*1f550*/  ISETP.LT.OR P6, PT, R0, 0x2a, !P0 ;  /* 0x0000002a0000780c */ /* 0x000fe200047c1670 */
[----:B------:R-:W-:Y:S02]  /*1f560*/  FMUL R3, R37, UR22 ;  /* 0x0000001625037c20 */ /* 0x000fe40008400000 */
[----:B------:R-:W3:Y:S04]  /*1f570*/  LDL.LU R37, [R1+0x2d8] ;  /* 0x0002d80001257983 */ /* 0x000ee80000300800 */
[----:B------:R-:W-:Y:S04]  /*1f580*/  @!P5 STG.E.U8 desc[UR20][R26.64+0x20], R13 ;  /* 0x0000200d1a00d986 */ /* 0x000fe8000c101114 */
[----:B------:R0:W-:Y:S04]  /*1f590*/  @!P3 STG.E.U8 desc[UR20][R28.64+0x28], R7 ;  /* 0x000028071c00b986 */ /* 0x0001e8000c101114 */
[----:B------:R1:W-:Y:S01]  /*1f5a0*/  @!P2 STG.E.U8 desc[UR20][R28.64+0x29], R9 ;  /* 0x000029091c00a986 */ /* 0x0003e2000c101114 */
[----:B0-----:R-:W-:-:S02]  /*1f5b0*/  F2FP.SATFINITE.E5M2.F32.PACK_AB_MERGE_C R7, RZ, R2, RZ ;  /* 0x00000002ff07723e */ /* 0x001fc400048060ff */
[----:B-1----:R-:W-:-:S03]  /*1f5c0*/  F2FP.SATFINITE.E5M2.F32.PACK_AB_MERGE_C R9, RZ, R3, RZ ;  /* 0x00000003ff09723e */ /* 0x002fc600048060ff */
[----:B------:R0:W-:Y:S01]  /*1f5d0*/  @!P6 STG.E.U8 desc[UR20][R26.64+0x29], R7 ;  /* 0x000029071a00e986 */ /* 0x0001e2000c101114 */
[----:B--2---:R-:W-:-:S03]  /*1f5e0*/  FMUL R4, R36, UR22 ;  /* 0x0000001624047c20 */ /* 0x004fc60008400000 */
[----:B------:R-:W2:Y:S02]  /*1f5f0*/  LDL.LU R36, [R1+0x2dc] ;  /* 0x0002dc0001247983 */ /* 0x000ea40000300800 */
[----:B------:R-:W-:Y:S01]  /*1f600*/  F2FP.SATFINITE.E5M2.F32.PACK_AB_MERGE_C R13, RZ, R4, RZ ;  /* 0x00000004ff0d723e */ /* 0x000fe200048060ff */
        /* <DEDUP_REMOVED lines=15> */
[----:B------:R-:W-:Y:S01]  /*1f700*/  @!P5 STG.E.U8 desc[UR20][R26.64+0x28], R11 ;  /* 0x0000280b1a00d986 */ /* 0x000fe2000c101114 */
[----:B------:R-:W-:-:S03]  /*1f710*/  ISETP.LT.OR P5, PT, R0, 0x31, !P0 ;  /* 0x000000310000780c */ /* 0x000fc600047a1670 */
[----:B------:R0:W-:Y:S01]  /*1f720*/  @!P2 STG.E.U8 desc[UR20][R28.64+0x31], R13 ;  /* 0x0000310d1c00a986 */ /* 0x0001e2000c101114 */
[----:B------:R-:W-:-:S03]  /*1f730*/  ISETP.LT.OR P2, PT, R0, 0x3a, !P1 ;  /* 0x0000003a0000780c */ /* 0x000fc60004f41670 */
[----:B------:R1:W-:Y:S01]  /*1f740*/  @!P3 STG.E.U8 desc[UR20][R28.64+0x30], R9 ;  /* 0x000030091c00b986 */ /* 0x0003e2000c101114 */
[----:B------:R-:W-:Y:S02]  /*1f750*/  ISETP.LT.OR P3, PT, R0, 0x39, !P1 ;  /* 0x000000390000780c */ /* 0x000fe40004f61670 */
[----:B------:R-:W-:Y:S02]  /*1f760*/  F2FP.SATFINITE.E5M2.F32.PACK_AB_MERGE_C R5, RZ, R5, RZ ;  /* 0x00000005ff05723e */ /* 0x000fe400048060ff */
[----:B0-----:R-:W-:Y:S02]  /*1f770*/  F2FP.SATFINITE.E5M2.F32.PACK_AB_MERGE_C R13, RZ, R2, RZ ;  /* 0x00000002ff0d723e */ /* 0x001fe400048060ff */
[----:B-1----:R-:W-:Y:S01]  /*1f780*/  F2FP.SATFINITE.E5M2.F32.PACK_AB_MERGE_C R9, RZ, R3, RZ ;  /* 0x00000003ff09723e */ /* 0x002fe200048060ff */
[----:B------:R-:W-:Y:S02]  /*1f790*/  FMUL R3, R38, UR22 ;  /* 0x0000001626037c20 */ /* 0x000fe40008400000 */
[----:B------:R-:W3:Y:S01]  /*1f7a0*/  LDL.LU R38, [R1+0x2f4] ;  /* 0x0002f40001267983 */ /* 0x000ee20000300800 */
[----:B------:R-:W-:-:S03]  /*1f7b0*/  F2FP.SATFINITE.E5M2.F32.PACK_AB_MERGE_C R11, RZ, R4, RZ ;  /* 0x00000004ff0b723e */ /* 0x000fc600048060ff */
[----:B------:R0:W-:Y:S01]  /*1f7c0*/  @!P6 STG.E.U8 desc[UR20][R26.64+0x31], R7 ;  /* 0x000031071a00e986 */ /* 0x0001e2000c101114 */
[----:B------:R-:W-:-:S03]  /*1f7d0*/  FMUL R2, R37, UR22 ;  /* 0x0000001625027c20 */ /* 0x000fc60008400000 */
[----:B------:R-:W3:Y:S01]  /*1f7e0*/  LDL.LU R37, [R1+0x2f8] ;  /* 0x0002f80001257983 */ /* 0x000ee20000300800 */
[----:B------:R-:W-:Y:S02]  /*1f7f0*/  ISETP.LT.OR P6, PT, R0, 0x3a, !P0 ;  /* 0x0000003a0000780c */ /* 0x000fe400047c1670 */
[----:B0-----:R-:W-:Y:S01]  /*1f800*/  F2FP.SATFINITE.E5M2.F32.PACK_AB_MERGE_C R7, RZ, R2, RZ ;  /* 0x00000002ff07723e */ /* 0x001fe200048060ff */
[----:B------:R0:W-:Y:S04]  /*1f810*/  @!P5 STG.E.U8 desc[UR20][R26.64+0x30], R5 ;  /* 0x000030051a00d986 */ /* 0x0001e8000c101114 */
[----:B------:R-:W-:Y:S04]  /*1f820*/  @!P2 STG.E.U8 desc[UR20][R28.64+0x39], R11 ;  /* 0x0000390b1c00a986 */ /* 0x000fe8000c101114 */
[----:B------:R1:W-:Y:S01]  /*1f830*/  @!P3 STG.E.U8 desc[UR20][R28.64+0x38], R9 ;  /* 0x000038091c00b986 */ /* 0x0003e2000c101114 */
[----:B0-----:R-:W-:-:S05]  /*1f840*/  F2FP.SATFINITE.E5M2.F32.PACK_AB_MERGE_C R5, RZ, R3, RZ ;  /* 0x00000003ff05723e */ /* 0x001fca00048060ff */
        /* <DEDUP_REMOVED lines=42> */
[----:B------:R-:W-:Y:S01]  /*1faf0*/  F2FP.SATFINITE.E5M2.F32.PACK_AB_MERGE_C R11, RZ, R4, RZ ;  /* 0x00000004ff0b723e */ /* 0x000fe200048060ff */
[----:B------:R-:W-:Y:S02]  /*1fb00*/  FMUL R2, R35, UR22 ;  /* 0x0000001623027c20 */ /* 0x000fe40008400000 */
[----:B------:R-:W2:Y:S03]  /*1fb10*/  LDL.LU R35, [R1+0x320] ;  /* 0x0003200001237983 */ /* 0x000ea60000300800 */
[----:B-1----:R-:W-:Y:S01]  /*1fb20*/  F2FP.SATFINITE.E5M2.F32.PACK_AB_MERGE_C R13, RZ, R2, RZ ;  /* 0x00000002ff0d723e */ /* 0x002fe200048060ff */
        /* <DEDUP_REMOVED lines=146> */
[----:B------:R-:W-:-:S03]  /*20450*/  FMUL R3, R37, UR22 ;  /* 0x0000001625037c20 */ /* 0x000fc60008400000 */
[----:B------:R-:W3:Y:S04]  /*20460*/  LDL.LU R37, [R1+0x398] ;  /* 0x0003980001257983 */ /* 0x000ee80000300800 */
[----:B------:R-:W-:Y:S04]  /*20470*/  @!P5 STG.E.U8 desc[UR20][R26.64+0x80], R13 ;  /* 0x0000800d1a00d986 */ /* 0x000fe8000c101114 */
[----:B------:R0:W-:Y:S04]  /*20480*/  @!P3 STG.E.U8 desc[UR20][R28.64+0x88], R7 ;  /* 0x000088071c00b986 */ /* 0x0001e8000c101114 */
[----:B------:R1:W-:Y:S01]  /*20490*/  @!P2 STG.E.U8 desc[UR20][R28.64+0x89], R9 ;  /* 0x000089091c00a986 */ /* 0x0003e2000c101114 */
[----:B0-----:R-:W-:-:S02]  /*204a0*/  F2FP.SATFINITE.E5M2.F32.PACK_AB_MERGE_C R7, RZ, R2, RZ ;  /* 0x00000002ff07723e */ /* 0x001fc400048060ff */
[----:B-1----:R-:W-:Y:S01]  /*204b0*/  F2FP.SATFINITE.E5M2.F32.PACK_AB_MERGE_C R9, RZ, R3, RZ ;  /* 0x00000003ff09723e */ /* 0x002fe200048060ff */
[----:B--2---:R-:W-:Y:S02]  /*204c0*/  FMUL R4, R36, UR22 ;  /* 0x0000001624047c20 */ /* 0x004fe40008400000 */
[----:B------:R-:W2:Y:S03]  /*204d0*/  LDL.LU R36, [R1+0x39c] ;  /* 0x00039c0001247983 */ /* 0x000ea60000300800 */
[----:B------:R-:W-:Y:S01]  /*204e0*/  F2FP.SATFINITE.E5M2.F32.PACK_AB_MERGE_C R13, RZ, R4, RZ ;  /* 0x00000004ff0d723e */ /* 0x000fe200048060ff */
[----:B------:R-:W-:Y:S02]  /*204f0*/  FMUL R5, R35, UR22 ;  /* 0x0000001623057c20 */ /* 0x000fe40008400000 */
[----:B------:R-:W2:Y:S01]  /*20500*/  LDL.LU R35, [R1+0x3a0] ;  /* 0x0003a00001237983 */ /* 0x000ea20000300800 */
[----:B----4-:R-:W-:-:S03]  /*20510*/  FMUL R2, R34, UR22 ;  /* 0x0000001622027c20 */ /* 0x010fc60008400000 */
[----:B------:R-:W4:Y:S01]  /*20520*/  LDL.LU R34, [R1+0x3a4] ;  /* 0x0003a40001227983 */ /* 0x000f220000300800 */
[----:B-----5:R-:W-:-:S03]  /*20530*/  FMUL R3, R33, UR22 ;  /* 0x0000001621037c20 */ /* 0x020fc60008400000 */
[----:B------:R-:W5:Y:S01]  /*20540*/  LDL.LU R33, [R1+0x3a8] ;  /* 0x0003a80001217983 */ /* 0x000f620000300800 */
        /* <DEDUP_REMOVED lines=16> */
[----:B------:R-:W-:Y:S01]  /*20650*/  @!P2 STG.E.U8 desc[UR20][R28.64+0x91], R13 ;  /* 0x0000910d1c00a986 */ /* 0x000fe2000c101114 */
[----:B------:R-:W-:Y:S02]  /*20660*/  ISETP.LT.OR P2, PT, R0, 0x9a, !P1 ;  /* 0x0000009a0000780c */ /* 0x000fe40004f41670 */
        /* <DEDUP_REMOVED lines=82> */
[----:B------:R0:W-:Y:S01]  /*20b90*/  @!P6 STG.E.U8 desc[UR20][R26.64+0xb1], R7 ;  /* 0x0000b1071a00e986 */ /* 0x0001e2000c101114 */
[----:B------:R-:W-:-:S03]  /*20ba0*/  FMUL R3, R38, UR22 ;  /* 0x0000001626037c20 */ /* 0x000fc60008400000 */
[----:B------:R-:W3:Y:S01]  /*20bb0*/  LDL.LU R38, [R1+0x3f4] ;  /* 0x0003f40001267983 */ /* 0x000ee20000300800 */
[----:B------:R-:W-:Y:S02]  /*20bc0*/  F2FP.SATFINITE.E5M2.F32.PACK_AB_MERGE_C R11, RZ, R4, RZ ;  /* 0x00000004ff0b723e */ /* 0x000fe400048060ff */
[----:B------:R-:W-:Y:S01]  /*20bd0*/  ISETP.LT.OR P6, PT, R0, 0xba, !P0 ;  /* 0x000000ba0000780c */ /* 0x000fe200047c1670 */
[----:B------:R-:W-:Y:S02]  /*20be0*/  FMUL R2, R37, UR22 ;  /* 0x0000001625027c20 */ /* 0x000fe40008400000 */
[----:B------:R-:W3:Y:S03]  /*20bf0*/  LDL.LU R37, [R1+0x3f8] ;  /* 0x0003f80001257983 */ /* 0x000ee60000300800 */
        /* <DEDUP_REMOVED lines=31> */
[----:B-1----:R-:W-:-:S03]  /*20df0*/  F2FP.SATFINITE.E5M2.F32.PACK_AB_MERGE_C R9, RZ, R3, RZ ;  /* 0x00000003ff09723e */ /* 0x002fc600048060ff */
[----:B------:R0:W-:Y:S01]  /*20e00*/  @!P6 STG.E.U8 desc[UR20][R26.64+0xc1], R7 ;  /* 0x0000c1071a00e986 */ /* 0x0001e2000c101114 */
[----:B------:R-:W-:Y:S01]  /*20e10*/  FMUL R2, R38, UR22 ;  /* 0x0000001626027c20 */ /* 0x000fe20008400000 */
[----:B------:R-:W-:Y:S02]  /*20e20*/  ISETP.LT.OR P6, PT, R0, 0xca, !P0 ;  /* 0x000000ca0000780c */ /* 0x000fe400047c1670 */
[----:B------:R-:W3:Y:S01]  /*20e30*/  LDL.LU R38, [R1+0x414] ;  /* 0x0004140001267983 */ /* 0x000ee20000300800 */
[----:B------:R-:W-:Y:S01]  /*20e40*/  F2FP.SATFINITE.E5M2.F32.PACK_AB_MERGE_C R13, RZ, R4, RZ ;  /* 0x00000004ff0d723e */ /* 0x000fe200048060ff */
        /* <DEDUP_REMOVED lines=24> */
[C---:B------:R-:W-:Y:S01]  /*20fd0*/  ISETP.LT.OR P3, PT, R0.reuse, 0xd1, !P1 ;  /* 0x000000d10000780c */ /* 0x040fe20004f61670 */
[----:B------:R-:W3:Y:S01]  /*20fe0*/  LDL.LU R40, [R1+0x434] ;  /* 0x0004340001287983 */ /* 0x000ee20000300800 */
[C---:B------:R-:W-:Y:S02]  /*20ff0*/  ISETP.LT.OR P2, PT, R0.reuse, 0xd2, !P1 ;  /* 0x000000d20000780c */ /* 0x040fe40004f41670 */
[----:B------:R-:W-:Y:S02]  /*21000*/  ISETP.LT.OR P6, PT, R0, 0xd2, !P0 ;  /* 0x000000d20000780c */ /* 0x000fe400047c1670 */
[----:B------:R-:W-:-:S05]  /*21010*/  F2FP.SATFINITE.E5M2.F32.PACK_AB_MERGE_C R5, RZ, R5, RZ ;  /* 0x00000005ff05723e */ /* 0x000fca00048060ff */
[----:B------:R0:W-:Y:S01]  /*21020*/  @!P5 STG.E.U8 desc[UR20][R26.64+0xc8], R5 ;  /* 0x0000c8051a00d986 */ /* 0x0001e2000c101114 */
[----:B------:R-:W-:-:S03]  /*21030*/  ISETP.LT.OR P5, PT, R0, 0xd1, !P0 ;  /* 0x000000d10000780c */ /* 0x000fc600047a1670 */
[----:B------:R-:W-:Y:S01]  /*21040*/  @!P3 STG.E.U8 desc[UR20][R28.64+0xd0], R9 ;  /* 0x0000d0091c00b986 */ /* 0x000fe2000c101114 */
[----:B------:R-:W-:-:S03]  /*21050*/  ISETP.LT.OR P3, PT, R0, 0xd9, !P1 ;  /* 0x000000d90000780c */ /* 0x000fc60004f61670 */
[----:B------:R1:W-:Y:S01]  /*21060*/  @!P2 STG.E.U8 desc[UR20][R28.64+0xd1], R11 ;  /* 0x0000d10b1c00a986 */ /* 0x0003e2000c101114 */
[----:B0-----:R-:W-:Y:S02]  /*21070*/  F2FP.SATFINITE.E5M2.F32.PACK_AB_MERGE_C R5, RZ, R3, RZ ;  /* 0x00000003ff05723e */ /* 0x001fe400048060ff */
[----:B------:R-:W-:-:S03]  /*21080*/  ISETP.LT.OR P2, PT, R0, 0xda, !P1 ;  /* 0x000000da0000780c */ /* 0x000fc60004f41670 */
[----:B------:R-:W-:Y:S01]  /*21090*/  @!P6 STG.E.U8 desc[UR20][R26.64+0xd1], R5 ;  /* 0x0000d1051a00e986 */ /* 0x000fe2000c101114 */
[----:B-1----:R-:W-:Y:S02]  /*210a0*/  F2FP.SATFINITE.E5M2.F32.PACK_AB_MERGE_C R11, RZ, R2, RZ ;  /* 0x00000002ff0b723e */ /* 0x002fe400048060ff */
[----:B------:R-:W-:Y:S01]  /*210b0*/  ISETP.LT.OR P6, PT, R0, 0xda, !P0 ;  /* 0x000000da0000780c */ /* 0x000fe200047c1670 */
[----:B------:R-:W-:Y:S02]  /*210c0*/  FMUL R2, R38, UR22 ;  /* 0x0000001626027c20 */ /* 0x000fe40008400000 */
[----:B------:R-:W3:Y:S01]  /*210d0*/  LDL.LU R38, [R1+0x438] ;  /* 0x0004380001267983 */ /* 0x000ee20000300800 */
[----:B------:R-:W-:Y:S01]  /*210e0*/  F2FP.SATFINITE.E5M2.F32.PACK_AB_MERGE_C R9, RZ, R4, RZ ;  /* 0x00000004ff09723e */ /* 0x000fe200048060ff */
        /* <DEDUP_REMOVED lines=14> */
[----:B------:R-:W4:Y:S02]  /*211d0*/  LDL.LU R34, [R1+0x448] ;  /* 0x0004480001227983 */ /* 0x000f240000300800 */
[----:B0-----:R-:W-:Y:S01]  /*211e0*/  F2FP.SATFINITE.E5M2.F32.PACK_AB_MERGE_C R7, RZ, R2, RZ ;  /* 0x00000002ff07723e */ /* 0x001fe200048060ff */
[----:B-----5:R-:W-:Y:S02]  /*211f0*/  FMUL R3, R33, UR22 ;  /* 0x0000001621037c20 */ /* 0x020fe40008400000 */
[----:B------:R-:W5:Y:S01]  /*21200*/  LDL.LU R33, [R1+0x44c] ;  /* 0x00044c0001217983 */ /* 0x000f620000300800 */
[----:B---3--:R-:W-:-:S03]  /*21210*/  FMUL R4, R31, UR22 ;  /* 0x000000161f047c20 */ /* 0x008fc60008400000 */
        /* <DEDUP_REMOVED lines=13> */
[----:B------:R-:W-:Y:S02]  /*212f0*/  F2FP.SATFINITE.E5M2.F32.PACK_AB_MERGE_C R5, RZ, R5, RZ ;  /* 0x00000005ff05723e */ /* 0x000fe400048060ff */
[----:B0-----:R-:W-:Y:S01]  /*21300*/  F2FP.SATFINITE.E5M2.F32.PACK_AB_MERGE_C R11, RZ, R4, RZ ;  /* 0x00000004ff0b723e */ /* 0x001fe200048060ff */
[----:B------:R-:W-:Y:S01]  /*21310*/  @!P6 STG.E.U8 desc[UR20][R26.64+0xe1], R7 ;  /* 0x0000e1071a00e986 */ /* 0x000fe2000c101114 */
[C---:B------:R-:W-:Y:S02]  /*21320*/  ISETP.LT.OR P6, PT, R0.reuse, 0xea, !P0 ;  /* 0x000000ea0000780c */ /* 0x040fe400047c1670 */
[----:B-1----:R-:W-:Y:S01]  /*21330*/  F2FP.SATFINITE.E5M2.F32.PACK_AB_MERGE_C R9, RZ, R3, RZ ;  /* 0x00000003ff09723e */ /* 0x002fe200048060ff */
[----:B------:R0:W-:Y:S01]  /*21340*/  @!P5 STG.E.U8 desc[UR20][R26.64+0xe0], R5 ;  /* 0x0000e0051a00d986 */ /* 0x0001e2000c101114 */
[----:B------:R-:W-:-:S03]  /*21350*/  ISETP.LT.OR P5, PT, R0, 0xe9, !P0 ;  /* 0x000000e90000780c */ /* 0x000fc600047a1670 */
[----:B------:R-:W-:Y:S01]  /*21360*/  @!P2 STG.E.U8 desc[UR20][R28.64+0xe9], R11 ;  /* 0x0000e90b1c00a986 */ /* 0x000fe2000c101114 */
[----:B------:R-:W-:Y:S01]  /*21370*/  ISETP.LT.OR P2, PT, R0, 0xf2, !P1 ;  /* 0x000000f20000780c */ /* 0x000fe20004f41670 */
[----:B------:R-:W-:Y:S02]  /*21380*/  FMUL R3, R40, UR22 ;  /* 0x0000001628037c20 */ /* 0x000fe40008400000 */
[----:B------:R1:W-:Y:S01]  /*21390*/  @!P3 STG.E.U8 desc[UR20][R28.64+0xe8], R9 ;  /* 0x0000e8091c00b986 */ /* 0x0003e2000c101114 */
[----:B------:R-:W-:Y:S02]  /*213a0*/  ISETP.LT.OR P3, PT, R0, 0xf1, !P1 ;  /* 0x000000f10000780c */ /* 0x000fe40004f61670 */
[----:B------:R-:W-:Y:S01]  /*213b0*/  F2FP.SATFINITE.E5M2.F32.PACK_AB_MERGE_C R13, RZ, R2, RZ ;  /* 0x00000002ff0d723e */ /* 0x000fe200048060ff */
[----:B------:R-:W-:Y:S01]  /*213c0*/  FMUL R2, R38, UR22 ;  /* 0x0000001626027c20 */ /* 0x000fe20008400000 */
[----:B------:R-:W-:Y:S01]  /*213d0*/  FMUL R4, R37, UR22 ;  /* 0x0000001625047c20 */ /* 0x000fe20008400000 */
[----:B------:R-:W-:-:S03]  /*213e0*/  F2FP.SATFINITE.E5M2.F32.PACK_AB_MERGE_C R3, RZ, R3, RZ ;  /* 0x00000003ff03723e */ /* 0x000fc600048060ff */
[----:B0-----:R-:W-:Y:S02]  /*213f0*/  F2FP.SATFINITE.E5M2.F32.PACK_AB_MERGE_C R5, RZ, R2, RZ ;  /* 0x00000002ff05723e */ /* 0x001fe400048060ff */
[----:B------:R-:W-:Y:S01]  /*21400*/  F2FP.SATFINITE.E5M2.F32.PACK_AB_MERGE_C R7, RZ, R4, RZ ;  /* 0x00000004ff07723e */ /* 0x000fe200048060ff */
[----:B------:R-:W-:Y:S01]  /*21410*/  @!P5 STG.E.U8 desc[UR20][R26.64+0xe8], R13 ;  /* 0x0000e80d1a00d986 */ /* 0x000fe2000c101114 */
[----:B------:R-:W-:-:S03]  /*21420*/  ISETP.LT.OR P5, PT, R0, 0xf1, !P0 ;  /* 0x000000f10000780c */ /* 0x000fc600047a1670 */
[----:B------:R-:W-:Y:S01]  /*21430*/  @!P6 STG.E.U8 desc[UR20][R26.64+0xe9], R3 ;  /* 0x0000e9031a00e986 */ /* 0x000fe2000c101114 */
[----:B------:R-:W-:-:S03]  /*21440*/  ISETP.LT.OR P6, PT, R0, 0xf2, !P0 ;  /* 0x000000f20000780c */ /* 0x000fc600047c1670 */
[----:B------:R0:W-:Y:S01]  /*21450*/  @!P2 STG.E.U8 desc[UR20][R28.64+0xf1], R7 ;  /* 0x0000f1071c00a986 */ /* 0x0001e2000c101114 */
[C---:B------:R-:W-:Y:S02]  /*21460*/  ISETP.LT.OR P2, PT, R0.reuse, 0xf9, !P1 ;  /* 0x000000f90000780c */ /* 0x040fe40004f41670 */
[C---:B------:R-:W-:Y:S01]  /*21470*/  ISETP.LT.OR P1, PT, R0.reuse, 0xfa, !P1 ;  /* 0x000000fa0000780c */ /* 0x040fe20004f21670 */
[----:B------:R3:W-:Y:S01]  /*21480*/  @!P3 STG.E.U8 desc[UR20][R28.64+0xf0], R5 ;  /* 0x0000f0051c00b986 */ /* 0x0007e2000c101114 */
[C---:B------:R-:W-:Y:S02]  /*21490*/  ISETP.LT.OR P3, PT, R0.reuse, 0xf9, !P0 ;  /* 0x000000f90000780c */ /* 0x040fe40004761670 */
[----:B------:R-:W-:Y:S01]  /*214a0*/  ISETP.LT.OR P0, PT, R0, 0xfa, !P0 ;  /* 0x000000fa0000780c */ /* 0x000fe20004701670 */
[----:B--2---:R-:W-:-:S05]  /*214b0*/  FMUL R2, R36, UR22 ;  /* 0x0000001624027c20 */ /* 0x004fca0008400000 */
[----:B-1----:R-:W-:-:S05]  /*214c0*/  F2FP.SATFINITE.E5M2.F32.PACK_AB_MERGE_C R9, RZ, R2, RZ ;  /* 0x00000002ff09723e */ /* 0x002fca00048060ff */
[----:B------:R1:W-:Y:S01]  /*214d0*/  @!P5 STG.E.U8 desc[UR20][R26.64+0xf0], R9 ;  /* 0x0000f0091a00d986 */ /* 0x0003e2000c101114 */
[----:B------:R-:W-:-:S05]  /*214e0*/  FMUL R0, R35, UR22 ;  /* 0x0000001623007c20 */ /* 0x000fca0008400000 */
[----:B0-----:R-:W-:Y:S01]  /*214f0*/  F2FP.SATFINITE.E5M2.F32.PACK_AB_MERGE_C R7, RZ, R0, RZ ;  /* 0x00000000ff07723e */ /* 0x001fe200048060ff */
[----:B----4-:R-:W-:Y:S01]  /*21500*/  FMUL R2, R34, UR22 ;  /* 0x0000001622027c20 */ /* 0x010fe20008400000 */
[----:B-----5:R-:W-:-:S04]  /*21510*/  FMUL R3, R33, UR22 ;  /* 0x0000001621037c20 */ /* 0x020fc80008400000 */
[----:B------:R-:W-:Y:S02]  /*21520*/  F2FP.SATFINITE.E5M2.F32.PACK_AB_MERGE_C R11, RZ, R2, RZ ;  /* 0x00000002ff0b723e */ /* 0x000fe400048060ff */
[----:B------:R-:W-:Y:S01]  /*21530*/  F2FP.SATFINITE.E5M2.F32.PACK_AB_MERGE_C R3, RZ, R3, RZ ;  /* 0x00000003ff03723e */ /* 0x000fe200048060ff */
[----:B------:R1:W-:Y:S01]  /*21540*/  @!P6 STG.E.U8 desc[UR20][R26.64+0xf1], R7 ;  /* 0x0000f1071a00e986 */ /* 0x0003e2000c101114 */
[----:B---3--:R-:W-:Y:S01]  /*21550*/  FMUL R4, R31, UR22 ;  /* 0x000000161f047c20 */ /* 0x008fe20008400000 */
[----:B------:R-:W-:-:S04]  /*21560*/  FMUL R5, R30, UR22 ;  /* 0x000000161e057c20 */ /* 0x000fc80008400000 */
[----:B------:R-:W-:Y:S02]  /*21570*/  F2FP.SATFINITE.E5M2.F32.PACK_AB_MERGE_C R13, RZ, R4, RZ ;  /* 0x00000004ff0d723e */ /* 0x000fe400048060ff */
[----:B------:R-:W-:Y:S01]  /*21580*/  F2FP.SATFINITE.E5M2.F32.PACK_AB_MERGE_C R5, RZ, R5, RZ ;  /* 0x00000005ff05723e */ /* 0x000fe200048060ff */
[----:B------:R1:W-:Y:S04]  /*21590*/  @!P2 STG.E.U8 desc[UR20][R28.64+0xf8], R11 ;  /* 0x0000f80b1c00a986 */ /* 0x0003e8000c101114 */
[----:B------:R1:W-:Y:S04]  /*215a0*/  @!P1 STG.E.U8 desc[UR20][R28.64+0xf9], R3 ;  /* 0x0000f9031c009986 */ /* 0x0003e8000c101114 */
[----:B------:R1:W-:Y:S04]  /*215b0*/  @!P3 STG.E.U8 desc[UR20][R26.64+0xf8], R13 ;  /* 0x0000f80d1a00b986 */ /* 0x0003e8000c101114 */
[----:B------:R1:W-:Y:S02]  /*215c0*/  @!P0 STG.E.U8 desc[UR20][R26.64+0xf9], R5 ;  /* 0x0000f9051a008986 */ /* 0x0003e4000c101114 */
.L_x_546:
[----:B------:R-:W-:Y:S05]  /*215d0*/  BSYNC B0 ;  /* 0x0000000000007941 */ /* 0x000fea0003800000 */
.L_x_32:
[----:B-12---:R-:W2:Y:S04]  /*215e0*/  LDL.LU R3, [R1+0x458] ;  /* 0x0004580001037983 */ /* 0x006ea80000300800 */
[----:B------:R-:W2:Y:S01]  /*215f0*/  LDL.LU R2, [R1+0x45c] ;  /* 0x00045c0001027983 */ /* 0x000ea20000300800 */
[----:B------:R-:W-:Y:S01]  /*21600*/  ULDC UR6, c[0x0][0xc] ;  /* 0x0000030000067ab9 */ /* 0x000fe20000000800 */
[----:B------:R-:W-:Y:S01]  /*21610*/  ULDC UR7, c[0x0][0x10] ;  /* 0x0000040000077ab9 */ /* 0x000fe20000000800 */
[----:B---34-:R-:W2:Y:S01]  /*21620*/  LDC R5, c[0x0][0x14] ;  /* 0x00000500ff057b82 */ /* 0x018ea20000000800 */
[----:B------:R-:W-:Y:S01]  /*21630*/  UIMAD.WIDE.U32 UR6, UR6, UR7, URZ ;  /* 0x00000007060672a5 */ /* 0x000fe2000f8e003f */
[----:B-----5:R-:W-:Y:S01]  /*21640*/  PRMT R0, RZ, 0x7610, R0 ;  /* 0x00007610ff007816 */ /* 0x020fe20000000000 */
[----:B------:R-:W-:-:S04]  /*21650*/  UMOV UR10, 0xffffffff ;  /* 0xffffffff000a7882 */ /* 0x000fc80000000000 */
[----:B--2---:R-:W-:-:S04]  /*21660*/  IMAD.WIDE.U32 R2, R5, UR6, R2 ;  /* 0x0000000605027c25 */ /* 0x004fc8000f8e0002 */
[----:B------:R-:W-:Y:S01]  /*21670*/  IMAD R5, R5, UR7, RZ ;  /* 0x0000000705057c24 */ /* 0x000fe2000f8e02ff */
[----:B------:R-:W-:Y:S01]  /*21680*/  ULDC.64 UR6, c[0x0][0x650] ;  /* 0x0001940000067ab9 */ /* 0x000fe20000000a00 */
[----:B------:R-:W-:Y:S01]  /*21690*/  IMAD.MOV.U32 R11, RZ, RZ, R2 ;  /* 0x000000ffff0b7224 */ /* 0x000fe200078e0002 */
[----:B------:R-:W-:Y:S01]  /*216a0*/  ISETP.GE.U32.AND P0, PT, R2, UR6, PT ;  /* 0x0000000602007c0c */ /* 0x000fe2000bf06070 */
[----:B------:R-:W-:Y:S02]  /*216b0*/  IMAD.IADD R13, R3, 0x1, R5 ;  /* 0x00000001030d7824 */ /* 0x000fe400078e0205 */
[----:B------:R-:W-:-:S03]  /*216c0*/  IMAD.MOV.U32 R2, RZ, RZ, -0x1 ;  /* 0xffffffffff027424 */ /* 0x000fc600078e00ff */
[----:B------:R1:W-:Y:S01]  /*216d0*/  STL [R1+0x458], R13 ;  /* 0x0004580d01007387 */ /* 0x0003e20000100800 */
[----:B------:R-:W-:-:S03]  /*216e0*/  ISETP.GE.U32.AND.EX P0, PT, R13, UR7, PT, P0 ;  /* 0x000000070d007c0c */ /* 0x000fc6000bf06100 */
[----:B------:R1:W-:Y:S04]  /*216f0*/  STL [R1+0x45c], R11 ;  /* 0x00045c0b01007387 */ /* 0x0003e80000100800 */
[----:B------:R1:W-:Y:S06]  /*21700*/  STL [R1+0x460], R2 ;  /* 0x0004600201007387 */ /* 0x0003ec0000100800 */
[----:B------:R-:W-:Y:S05]  /*21710*/  @P0 BRA `(.L_x_547) ;  /* 0x0000000400740947 */ /* 0x000fea0003800000 */
[----:B------:R-:W2:Y:S01]  /*21720*/  S2R R8, SR_CTAID.X ;  /* 0x0000000000087919 */ /* 0x000ea20000002500 */
[----:B------:R-:W-:Y:S01]  /*21730*/  ULDC.64 UR16, c[0x0][0x628] ;  /* 0x00018a0000107ab9 */ /* 0x000fe20000000a00 */
[----:B------:R-:W3:Y:S01]  /*21740*/  LDC R9, c[0x0][0x144] ;  /* 0x00005100ff097b82 */ /* 0x000ee20000000800 */
[----:B------:R-:W-:Y:S01]  /*21750*/  ULDC UR6, c[0x0][0x150] ;  /* 0x0000540000067ab9 */ /* 0x000fe20000000800 */
[----:B------:R-:W4:Y:S01]  /*21760*/  S2R R12, SR_CTAID.Y ;  /* 0x00000000000c7919 */ /* 0x000f220000002600 */
[----:B------:R-:W-:Y:S01]  /*21770*/  ISETP.NE.U32.AND P0, PT, RZ, UR16, PT ;  /* 0x00000010ff007c0c */ /* 0x000fe2000bf05070 */
[----:B------:R-:W-:Y:S01]  /*21780*/  ULDC UR18, c[0x0][0x630] ;  /* 0x00018c0000127ab9 */ /* 0x000fe20000000800 */
[----:B------:R-:W-:Y:S02]  /*21790*/  R2UR UR14, R11 ;  /* 0x000000000b0e72ca */ /* 0x000fe400000e0000 */
[----:B------:R-:W-:Y:S01]  /*217a0*/  ISETP.NE.AND.EX P0, PT, RZ, UR17, PT, P0 ;  /* 0x00000011ff007c0c */ /* 0x000fe2000bf05300 */
[----:B0-----:R-:W0:Y:S01]  /*217b0*/  LDC.64 R6, c[0x0][0x620] ;  /* 0x00018800ff067b82 */ /* 0x001e220000000a00 */
[----:B------:R-:W-:-:S02]  /*217c0*/  R2UR UR15, R13 ;  /* 0x000000000d0f72ca */ /* 0x000fc400000e0000 */
[----:B--2---:R-:W-:-:S05]  /*217d0*/  I2FP.F32.U32 R0, R8 ;  /* 0x0000000800007245 */ /* 0x004fca0000201000 */
[----:B------:R-:W-:-:S06]  /*217e0*/  FMUL R0, R0, UR6 ;  /* 0x0000000600007c20 */ /* 0x000fcc0008400000 */
[----:B------:R-:W2:Y:S01]  /*217f0*/  F2I.U32.TRUNC.NTZ R0, R0 ;  /* 0x0000000000007305 */ /* 0x000ea2000020f000 */
[----:B----4-:R-:W-:Y:S05]  /*21800*/  @!P0 BRA `(.L_x_548) ;  /* 0x0000000000308947 */ /* 0x010fea0003800000 */
        /* <DEDUP_REMOVED lines=12> */
.L_x_548:
[----:B------:R-:W-:Y:S01]  /*218d0*/  USHF.R.U64 UR10, UR14, UR18, UR15 ;  /* 0x000000120e0a7299 */ /* 0x000fe2000800120f */
[----:B------:R-:W4:Y:S01]  /*218e0*/  LDC.64 R22, c[0x0][0x640] ;  /* 0x00019000ff167b82 */ /* 0x000f220000000a00 */
[----:B------:R-:W-:Y:S01]  /*218f0*/  USHF.R.U32.HI UR6, URZ, UR18, UR15 ;  /* 0x000000123f067299 */ /* 0x000fe2000801160f */
[----:B--2---:R-:W-:Y:S02]  /*21900*/  IMAD.MOV R10, RZ, RZ, -R0 ;  /* 0x000000ffff0a7224 */ /* 0x004fe400078e0a00 */
[----:B-1----:R-:W-:Y:S01]  /*21910*/  IMAD.MOV.U32 R2, RZ, RZ, R11 ;  /* 0x000000ffff027224 */ /* 0x002fe200078e000b */
[----:B------:R-:W-:Y:S01]  /*21920*/  IADD3 R5, P0, RZ, -UR10, RZ ;  /* 0x8000000aff057c10 */ /* 0x000fe2000ff1e0ff */
[----:B---3--:R-:W-:Y:S02]  /*21930*/  IMAD R18, R9, R10, R8 ;  /* 0x0000000a09127224 */ /* 0x008fe400078e0208 */
[----:B------:R-:W1:Y:S02]  /*21940*/  LDC R4, c[0x0][0x618] ;  /* 0x00018600ff047b82 */ /* 0x000e640000000800 */
[----:B------:R-:W-:Y:S01]  /*21950*/  IMAD.X R3, RZ, RZ, ~UR6, P0 ;  /* 0x80000006ff037e24 */ /* 0x000fe200080e06ff */
[----:B------:R-:W-:-:S03]  /*21960*/  ULDC UR6, c[0x0][0x154] ;  /* 0x0000550000067ab9 */ /* 0x000fc60000000800 */
[-C--:B0-----:R-:W-:Y:S02]  /*21970*/  IMAD R0, R3, R6.reuse, RZ ;  /* 0x0000000603007224 */ /* 0x081fe400078e02ff */
[----:B------:R-:W0:Y:S01]  /*21980*/  LDC R14, c[0x0][0x608] ;  /* 0x00018200ff0e7b82 */ /* 0x000e220000000800 */
[----:B------:R-:W-:Y:S02]  /*21990*/  IMAD.MOV.U32 R3, RZ, RZ, R13 ;  /* 0x000000ffff037224 */ /* 0x000fe400078e000d */
[----:B------:R-:W-:-:S05]  /*219a0*/  IMAD.WIDE.U32 R2, R5, R6, R2 ;  /* 0x0000000605027225 */ /* 0x000fca00078e0002 */
[----:B------:R-:W2:Y:S01]  /*219b0*/  LDC R20, c[0x0][0x658] ;  /* 0x00019600ff147b82 */ /* 0x000ea20000000800 */
[----:B------:R-:W-:Y:S01]  /*219c0*/  IMAD R5, R5, R7, R0 ;  /* 0x0000000705057224 */ /* 0x000fe200078e0200 */
[----:B------:R-:W-:Y:S01]  /*219d0*/  I2FP.F32.U32 R0, R12 ;  /* 0x0000000c00007245 */ /* 0x000fe20000201000 */
[----:B------:R-:W-:Y:S01]  /*219e0*/  IMAD.MOV.U32 R7, RZ, RZ, 0x1 ;  /* 0x00000001ff077424 */ /* 0x000fe200078e00ff */
[----:B----4-:R-:W-:Y:S01]  /*219f0*/  ISETP.NE.U32.AND P0, PT, R22, RZ, PT ;  /* 0x000000ff1600720c */ /* 0x010fe20003f05070 */
[----:B------:R-:W-:Y:S02]  /*21a00*/  IMAD.IADD R3, R3, 0x1, R5 ;  /* 0x0000000103037824 */ /* 0x000fe400078e0205 */
[----:B------:R-:W-:Y:S01]  /*21a10*/  FMUL R0, R0, UR6 ;  /* 0x0000000600007c20 */ /* 0x000fe20008400000 */
[----:B------:R-:W3:Y:S01]  /*21a20*/  LDC R15, c[0x0][0x148] ;  /* 0x00005200ff0f7b82 */ /* 0x000ee20000000800 */
[----:B------:R-:W-:Y:S01]  /*21a30*/  ISETP.NE.AND.EX P0, PT, R23, RZ, PT, P0 ;  /* 0x000000ff1700720c */ /* 0x000fe20003f05300 */
[----:B------:R-:W-:Y:S01]  /*21a40*/  IMAD.MOV.U32 R5, RZ, RZ, -0x1 ;  /* 0xffffffffff057424 */ /* 0x000fe200078e00ff */
[-CC-:B-1----:R-:W-:Y:S01]  /*21a50*/  SHF.R.U64 R10, R2, R4.reuse, R3.reuse ;  /* 0x00000004020a7219 */ /* 0x182fe20000001203 */
[----:B------:R1:W4:Y:S01]  /*21a60*/  F2I.U32.TRUNC.NTZ R13, R0 ;  /* 0x00000000000d7305 */ /* 0x000322000020f000 */
[----:B------:R-:W-:-:S03]  /*21a70*/  SHF.R.U32.HI R3, RZ, R4, R3 ;  /* 0x00000004ff037219 */ /* 0x000fc60000011603 */
[----:B------:R-:W1:Y:S01]  /*21a80*/  LDC R16, c[0x0][0x600] ;  /* 0x00018000ff107b82 */ /* 0x000e620000000800 */
[-CC-:B0-----:R-:W-:Y:S02]  /*21a90*/  SHF.R.U64 R8, R10, R14.reuse, R3.reuse ;  /* 0x0000000e0a087219 */ /* 0x181fe40000001203 */
[----:B------:R-:W-:-:S05]  /*21aa0*/  SHF.R.U32.HI R3, RZ, R14, R3 ;  /* 0x0000000eff037219 */ /* 0x000fca0000011603 */
[----:B------:R-:W0:Y:S01]  /*21ab0*/  LDC R17, c[0x0][0x648] ;  /* 0x00019200ff117b82 */ /* 0x000e220000000800 */
[-CC-:B--2---:R-:W-:Y:S02]  /*21ac0*/  SHF.R.U64 R11, R8, R20.reuse, R3.reuse ;  /* 0x00000014080b7219 */ /* 0x184fe40000001203 */
[-C--:B------:R-:W-:Y:S02]  /*21ad0*/  SHF.L.U32 R5, R5, R20.reuse, RZ ;  /* 0x0000001405057219 */ /* 0x080fe400000006ff */
[-C--:B------:R-:W-:Y:S01]  /*21ae0*/  SHF.R.U32.HI R3, RZ, R20.reuse, R3 ;  /* 0x00000014ff037219 */ /* 0x080fe20000011603 */
[----:B------:R-:W-:Y:S01]  /*21af0*/  IMAD.MOV.U32 R2, RZ, RZ, R11 ;  /* 0x000000ffff027224 */ /* 0x000fe200078e000b */
[----:B------:R-:W-:Y:S01]  /*21b00*/  SHF.L.U32 R20, R7, R20, RZ ;  /* 0x0000001407147219 */ /* 0x000fe200000006ff */
[----:B------:R-:W2:Y:S01]  /*21b10*/  LDC R19, c[0x0][0x638] ;  /* 0x00018e00ff137b82 */ /* 0x000ea20000000800 */
[----:B------:R-:W-:-:S07]  /*21b20*/  LOP3.LUT R39, RZ, R5, RZ, 0x33, !PT ;  /* 0x00000005ff277212 */ /* 0x000fce00078e33ff */
[----:B------:R-:W0:Y:S01]  /*21b30*/  LDC R21, c[0x0][0x610] ;  /* 0x00018400ff157b82 */ /* 0x000e220000000800 */
[----:B----4-:R-:W-:Y:S05]  /*21b40*/  @!P0 BRA `(.L_x_549) ;  /* 0x0000000000288947 */ /* 0x010fea0003800000 */
[----:B-1----:R-:W1:Y:S02]  /*21b50*/  LDC R0, c[0x0][0x64c] ;  /* 0x00019300ff007b82 */ /* 0x002e640000000800 */
[----:B-1----:R-:W-:-:S05]  /*21b60*/  IADD3 R7, P0, R11, R0, RZ ;  /* 0x000000000b077210 */ /* 0x002fca0007f1e0ff */
        /* <DEDUP_REMOVED lines=8> */
.L_x_549:
[----:B01----:R-:W-:Y:S01]  /*21bf0*/  SHF.R.U64 R0, R2, R17, R3 ;  /* 0x0000001102007219 */ /* 0x003fe20000001203 */
[----:B------:R-:W-:Y:S01]  /*21c00*/  VIADD R3, R16, 0xffffffff ;  /* 0xffffffff10037836 */ /* 0x000fe20000000000 */
[----:B------:R-:W-:Y:S01]  /*21c10*/  LOP3.LUT R39, R8, R39, RZ, 0xc0, !PT ;  /* 0x0000002708277212 */ /* 0x000fe200078ec0ff */
[----:B------:R-:W-:Y:S02]  /*21c20*/  IMAD.MOV R13, RZ, RZ, -R13 ;  /* 0x000000ffff0d7224 */ /* 0x000fe400078e0a0d */
[----:B------:R-:W-:Y:S01]  /*21c30*/  IMAD.MOV R2, RZ, RZ, -R0 ;  /* 0x000000ffff027224 */ /* 0x000fe200078e0a00 */
[----:B------:R-:W-:Y:S01]  /*21c40*/  LOP3.LUT R3, R10, R3, RZ, 0xc0, !PT ;  /* 0x000000030a037212 */ /* 0x000fe200078ec0ff */
[----:B------:R-:W-:Y:S02]  /*21c50*/  IMAD R39, R20, R0, R39 ;  /* 0x0000000014277224 */ /* 0x000fe400078e0227 */
[----:B---3--:R-:W-:Y:S02]  /*21c60*/  @P4 IMAD R18, R15, R13, R12 ;  /* 0x0000000d0f124224 */ /* 0x008fe400078e020c */
[----:B--2---:R-:W-:-:S02]  /*21c70*/  IMAD R0, R2, R19, R11 ;  /* 0x0000001302007224 */ /* 0x004fc400078e020b */
[----:B------:R-:W-:Y:S02]  /*21c80*/  IMAD R39, R39, R21, R18 ;  /* 0x0000001527277224 */ /* 0x000fe400078e0212 */
[----:B------:R-:W-:Y:S02]  /*21c90*/  IMAD R2, R0, R16, R3 ;  /* 0x0000001000027224 */ /* 0x000fe400078e0203 */
[----:B------:R-:W-:-:S03]  /*21ca0*/  IMAD.MOV.U32 R4, RZ, RZ, 0x1 ;  /* 0x00000001ff047424 */ /* 0x000fc600078e00ff */
[----:B------:R-:W-:Y:S02]  /*21cb0*/  SEL R3, R2, R39, !P4 ;  /* 0x0000002702037207 */ /* 0x000fe40006000000 */
[----:B------:R-:W-:Y:S02]  /*21cc0*/  PRMT R0, R4, 0x7610, R0 ;  /* 0x0000761004007816 */ /* 0x000fe40000000000 */
[----:B------:R-:W-:Y:S01]  /*21cd0*/  SEL R39, R39, R2, !P4 ;  /* 0x0000000227277207 */ /* 0x000fe20006000000 */
[----:B------:R2:W-:Y:S06]  /*21ce0*/  STL [R1+0x460], R3 ;  /* 0x0004600301007387 */ /* 0x0005ec0000100800 */
.L_x_547:
[----:B------:R3:W-:Y:S01]  /*21cf0*/  STL [R1+0x464], R39 ;  /* 0x0004642701007387 */ /* 0x0007e20000100800 */
[----:B------:R-:W-:-:S13]  /*21d00*/  LOP3.LUT P0, RZ, R0, 0xff, RZ, 0xc0, !PT ;  /* 0x000000ff00ff7812 */ /* 0x000fda000780c0ff */
[----:B---3--:R-:W-:Y:S05]  /*21d10*/  @P0 BRA `(.L_x_550) ;  /* 0xfffffdf400200947 */ /* 0x008fea000383ffff */
[----:B------:R-:W-:Y:S05]  /*21d20*/  EXIT ;  /* 0x000000000000794d */ /* 0x000fea0003800000 */
.L_x_4:
[----:B------:R-:W2:Y:S01]  /*21d30*/  LDL R18, [R1+0x45c] ;  /* 0x00045c0001127983 */ /* 0x000ea20000100800 */
[----:B------:R-:W-:-:S03]  /*21d40*/  ULDC.64 UR4, c[0x0][0x650] ;  /* 0x0001940000047ab9 */ /* 0x000fc60000000a00 */
[----:B------:R-:W3:Y:S01]  /*21d50*/  LDL R19, [R1+0x458] ;  /* 0x0004580001137983 */ /* 0x000ee20000100800 */
[----:B------:R-:W-:Y:S01]  /*21d60*/  PRMT R0, RZ, 0x7610, R0 ;  /* 0x00007610ff007816 */ /* 0x000fe20000000000 */
[----:B------:R-:W-:Y:S02]  /*21d70*/  IMAD.MOV.U32 R5, RZ, RZ, -0x1 ;  /* 0xffffffffff057424 */ /* 0x000fe400078e00ff */
[----:B------:R-:W-:Y:S02]  /*21d80*/  IMAD.MOV.U32 R4, RZ, RZ, -0x1 ;  /* 0xffffffffff047424 */ /* 0x000fe400078e00ff */
[----:B------:R-:W-:Y:S01]  /*21d90*/  IMAD.MOV.U32 R10, RZ, RZ, -0x1 ;  /* 0xffffffffff0a7424 */ /* 0x000fe200078e00ff */
[----:B--2---:R-:W-:-:S04]  /*21da0*/  ISETP.GE.U32.AND P0, PT, R18, UR4, PT ;  /* 0x0000000412007c0c */ /* 0x004fc8000bf06070 */
[----:B---3--:R-:W-:-:S13]  /*21db0*/  ISETP.GE.U32.AND.EX P0, PT, R19, UR5, PT, P0 ;  /* 0x0000000513007c0c */ /* 0x008fda000bf06100 */
[----:B------:R-:W-:Y:S05]  /*21dc0*/  @P0 BRA `(.L_x_551) ;  /* 0x0000000400600947 */ /* 0x000fea0003800000 */
[----:B------:R-:W0:Y:S01]  /*21dd0*/  LDC.64 R12, c[0x0][0x628] ;  /* 0x00018a00ff0c7b82 */ /* 0x000e220000000a00 */
[----:B------:R-:W-:Y:S02]  /*21de0*/  IMAD.MOV.U32 R8, RZ, RZ, R18 ;  /* 0x000000ffff087224 */ /* 0x000fe400078e0012 */
[----:B------:R-:W-:-:S05]  /*21df0*/  IMAD.MOV.U32 R9, RZ, RZ, R19 ;  /* 0x000000ffff097224 */ /* 0x000fca00078e0013 */
[----:B------:R-:W1:Y:S08]  /*21e00*/  LDC R14, c[0x0][0x630] ;  /* 0x00018c00ff0e7b82 */ /* 0x000e700000000800 */
[----:B------:R-:W2:Y:S01]  /*21e10*/  LDC.64 R16, c[0x0][0x620] ;  /* 0x00018800ff107b82 */ /* 0x000ea20000000a00 */
[----:B0-----:R-:W-:-:S04]  /*21e20*/  ISETP.NE.U32.AND P0, PT, R12, RZ, PT ;  /* 0x000000ff0c00720c */ /* 0x001fc80003f05070 */
[----:B------:R-:W-:-:S13]  /*21e30*/  ISETP.NE.AND.EX P0, PT, R13, RZ, PT, P0 ;  /* 0x000000ff0d00720c */ /* 0x000fda0003f05300 */
[----:B-12---:R-:W-:Y:S05]  /*21e40*/  @!P0 BRA `(.L_x_552) ;  /* 0x0000000000288947 */ /* 0x006fea0003800000 */
[----:B------:R-:W0:Y:S02]  /*21e50*/  LDC R0, c[0x0][0x634] ;  /* 0x00018d00ff007b82 */ /* 0x000e240000000800 */
[----:B0-----:R-:W-:-:S05]  /*21e60*/  IADD3 R9, P0, R18, R0, RZ ;  /* 0x0000000012097210 */ /* 0x001fca0007f1e0ff */
        /* <DEDUP_REMOVED lines=8> */
.L_x_552:
[-CC-:B------:R-:W-:Y:S01]  /*21ef0*/  SHF.R.U64 R10, R8, R14.reuse, R9.reuse ;  /* 0x0000000e080a7219 */ /* 0x180fe20000001209 */
[----:B------:R-:W0:Y:S01]  /*21f00*/  LDC R6, c[0x0][0x618] ;  /* 0x00018600ff067b82 */ /* 0x000e220000000800 */
[----:B------:R-:W-:Y:S01]  /*21f10*/  SHF.R.U32.HI R0, RZ, R14, R9 ;  /* 0x0000000eff007219 */ /* 0x000fe20000011609 */
[----:B------:R-:W-:Y:S01]  /*21f20*/  ULDC UR4, c[0x0][0x150] ;  /* 0x0000540000047ab9 */ /* 0x000fe20000000800 */
[----:B------:R-:W-:Y:S01]  /*21f30*/  IADD3 R3, P0, RZ, -R10, RZ ;  /* 0x8000000aff037210 */ /* 0x000fe20007f1e0ff */
[----:B------:R-:W-:Y:S01]  /*21f40*/  IMAD.MOV.U32 R4, RZ, RZ, R18 ;  /* 0x000000ffff047224 */ /* 0x000fe200078e0012 */
[----:B------:R-:W-:Y:S01]  /*21f50*/  I2FP.F32.U32 R8, R2 ;  /* 0x0000000200087245 */ /* 0x000fe20000201000 */
[----:B------:R-:W-:Y:S02]  /*21f60*/  IMAD.MOV.U32 R5, RZ, RZ, R19 ;  /* 0x000000ffff057224 */ /* 0x000fe400078e0013 */
[----:B------:R-:W1:Y:S01]  /*21f70*/  LDC.64 R20, c[0x0][0x640] ;  /* 0x00019000ff147b82 */ /* 0x000e620000000a00 */
[----:B------:R-:W-:-:S02]  /*21f80*/  IMAD.X R7, RZ, RZ, ~R0, P0 ;  /* 0x000000ffff077224 */ /* 0x000fc400000e0e00 */
[----:B------:R-:W-:Y:S01]  /*21f90*/  FMUL R9, R8, UR4 ;  /* 0x0000000408097c20 */ /* 0x000fe20008400000 */
[----:B------:R-:W-:Y:S01]  /*21fa0*/  IMAD.WIDE.U32 R4, R3, R16, R4 ;  /* 0x0000001003047225 */ /* 0x000fe200078e0004 */
[----:B------:R-:W-:-:S03]  /*21fb0*/  ULDC UR4, c[0x0][0x154] ;  /* 0x0000550000047ab9 */ /* 0x000fc60000000800 */
[----:B------:R-:W-:Y:S01]  /*21fc0*/  IMAD R0, R7, R16, RZ ;  /* 0x0000001007007224 */ /* 0x000fe200078e02ff */
[----:B------:R-:W2:Y:S01]  /*21fd0*/  LDC R13, c[0x0][0x144] ;  /* 0x00005100ff0d7b82 */ /* 0x000ea20000000800 */
[----:B------:R-:W3:Y:S02]  /*21fe0*/  F2I.U32.TRUNC.NTZ R9, R9 ;  /* 0x0000000900097305 */ /* 0x000ee4000020f000 */
[----:B------:R-:W-:-:S04]  /*21ff0*/  IMAD R3, R3, R17, R0 ;  /* 0x0000001103037224 */ /* 0x000fc800078e0200 */
[----:B------:R-:W-:Y:S01]  /*22000*/  IMAD.IADD R3, R5, 0x1, R3 ;  /* 0x0000000105037824 */ /* 0x000fe200078e0203 */
[----:B------:R-:W4:Y:S04]  /*22010*/  LDC R12, c[0x0][0x608] ;  /* 0x00018200ff0c7b82 */ /* 0x000f280000000800 */
[-C--:B0-----:R-:W-:Y:S02]  /*22020*/  SHF.R.U64 R8, R4, R6.reuse, R3 ;  /* 0x0000000604087219 */ /* 0x081fe40000001203 */
[----:B------:R-:W-:Y:S02]  /*22030*/  I2FP.F32.U32 R4, R11 ;  /* 0x0000000b00047245 */ /* 0x000fe40000201000 */
[----:B------:R-:W0:Y:S01]  /*22040*/  LDC R7, c[0x0][0x658] ;  /* 0x00019600ff077b82 */ /* 0x000e220000000800 */
[----:B-1----:R-:W-:Y:S01]  /*22050*/  ISETP.NE.U32.AND P0, PT, R20, RZ, PT ;  /* 0x000000ff1400720c */ /* 0x002fe20003f05070 */
[----:B---3--:R-:W-:Y:S01]  /*22060*/  IMAD.MOV R0, RZ, RZ, -R9 ;  /* 0x000000ffff007224 */ /* 0x008fe200078e0a09 */
[----:B------:R-:W-:Y:S01]  /*22070*/  SHF.R.U32.HI R3, RZ, R6, R3 ;  /* 0x00000006ff037219 */ /* 0x000fe20000011603 */
[----:B------:R-:W-:Y:S01]  /*22080*/  FMUL R4, R4, UR4 ;  /* 0x0000000404047c20 */ /* 0x000fe20008400000 */
[----:B------:R-:W-:Y:S01]  /*22090*/  ISETP.NE.AND.EX P0, PT, R21, RZ, PT, P0 ;  /* 0x000000ff1500720c */ /* 0x000fe20003f05300 */
[----:B------:R-:W-:-:S02]  /*220a0*/  IMAD.MOV.U32 R6, RZ, RZ, -0x1 ;  /* 0xffffffffff067424 */ /* 0x000fc400078e00ff */
[----:B------:R-:W1:Y:S01]  /*220b0*/  LDC R14, c[0x0][0x148] ;  /* 0x00005200ff0e7b82 */ /* 0x000e620000000800 */
[----:B--2---:R-:W-:Y:S02]  /*220c0*/  IMAD R18, R13, R0, R2 ;  /* 0x000000000d127224 */ /* 0x004fe400078e0202 */
[----:B------:R-:W-:-:S05]  /*220d0*/  IMAD.MOV.U32 R2, RZ, RZ, 0x1 ;  /* 0x00000001ff027424 */ /* 0x000fca00078e00ff */
[----:B------:R-:W2:Y:S01]  /*220e0*/  LDC R16, c[0x0][0x600] ;  /* 0x00018000ff107b82 */ /* 0x000ea20000000800 */
[-CC-:B----4-:R-:W-:Y:S02]  /*220f0*/  SHF.R.U64 R13, R8, R12.reuse, R3.reuse ;  /* 0x0000000c080d7219 */ /* 0x190fe40000001203 */
[----:B------:R-:W-:Y:S02]  /*22100*/  SHF.R.U32.HI R0, RZ, R12, R3 ;  /* 0x0000000cff007219 */ /* 0x000fe40000011603 */
[----:B------:R3:W4:Y:S03]  /*22110*/  F2I.U32.TRUNC.NTZ R12, R4 ;  /* 0x00000004000c7305 */ /* 0x000726000020f000 */
[----:B------:R-:W1:Y:S01]  /*22120*/  LDC R17, c[0x0][0x648] ;  /* 0x00019200ff117b82 */ /* 0x000e620000000800 */
[-C--:B0-----:R-:W-:Y:S02]  /*22130*/  SHF.R.U64 R15, R13, R7.reuse, R0 ;  /* 0x000000070d0f7219 */ /* 0x081fe40000001200 */
[----:B------:R-:W-:-:S02]  /*22140*/  SHF.L.U32 R6, R6, R7, RZ ;  /* 0x0000000706067219 */ /* 0x000fc400000006ff */
[-C--:B------:R-:W-:Y:S01]  /*22150*/  SHF.L.U32 R22, R2, R7.reuse, RZ ;  /* 0x0000000702167219 */ /* 0x080fe200000006ff */
[----:B------:R-:W-:Y:S01]  /*22160*/  IMAD.MOV.U32 R2, RZ, RZ, R15 ;  /* 0x000000ffff027224 */ /* 0x000fe200078e000f */
[----:B------:R-:W-:Y:S01]  /*22170*/  SHF.R.U32.HI R3, RZ, R7, R0 ;  /* 0x00000007ff037219 */ /* 0x000fe20000011600 */
[----:B------:R-:W0:Y:S01]  /*22180*/  LDC R19, c[0x0][0x638] ;  /* 0x00018e00ff137b82 */ /* 0x000e220000000800 */
[----:B------:R-:W-:-:S07]  /*22190*/  LOP3.LUT R24, RZ, R6, RZ, 0x33, !PT ;  /* 0x00000006ff187212 */ /* 0x000fce00078e33ff */
        /* <DEDUP_REMOVED lines=12> */
.L_x_553:
[----:B-1----:R-:W-:Y:S01]  /*22260*/  SHF.R.U64 R3, R2, R17, R3 ;  /* 0x0000001102037219 */ /* 0x002fe20000001203 */
[----:B--2---:R-:W-:Y:S01]  /*22270*/  VIADD R7, R16, 0xffffffff ;  /* 0xffffffff10077836 */ /* 0x004fe20000000000 */
[----:B------:R-:W-:Y:S01]  /*22280*/  LOP3.LUT R0, R13, R24, RZ, 0xc0, !PT ;  /* 0x000000180d007212 */ /* 0x000fe200078ec0ff */
[----:B------:R-:W-:Y:S02]  /*22290*/  IMAD.MOV R12, RZ, RZ, -R12 ;  /* 0x000000ffff0c7224 */ /* 0x000fe400078e0a0c */
[----:B------:R-:W-:Y:S02]  /*222a0*/  IMAD.MOV R2, RZ, RZ, -R3 ;  /* 0x000000ffff027224 */ /* 0x000fe400078e0a03 */
[----:B------:R-:W-:Y:S01]  /*222b0*/  IMAD R5, R22, R3, R0 ;  /* 0x0000000316057224 */ /* 0x000fe200078e0200 */
[----:B------:R-:W-:Y:S01]  /*222c0*/  LOP3.LUT R3, R8, R7, RZ, 0xc0, !PT ;  /* 0x0000000708037212 */ /* 0x000fe200078ec0ff */
[----:B------:R-:W-:Y:S02]  /*222d0*/  @P4 IMAD R18, R14, R12, R11 ;  /* 0x0000000c0e124224 */ /* 0x000fe400078e020b */
[----:B0-----:R-:W-:-:S02]  /*222e0*/  IMAD R0, R2, R19, R15 ;  /* 0x0000001302007224 */ /* 0x001fc400078e020f */
[----:B------:R-:W-:Y:S02]  /*222f0*/  IMAD.MOV.U32 R4, RZ, RZ, 0x1 ;  /* 0x00000001ff047424 */ /* 0x000fe400078e00ff */
[----:B------:R-:W-:Y:S02]  /*22300*/  IMAD R5, R5, R23, R18 ;  /* 0x0000001705057224 */ /* 0x000fe400078e0212 */
[----:B------:R-:W-:Y:S01]  /*22310*/  IMAD R2, R0, R16, R3 ;  /* 0x0000001000027224 */ /* 0x000fe200078e0203 */
[----:B------:R-:W-:-:S04]  /*22320*/  PRMT R0, R4, 0x7610, R0 ;  /* 0x0000761004007816 */ /* 0x000fc80000000000 */
[----:B------:R-:W-:Y:S02]  /*22330*/  SEL R4, R2, R5, !P4 ;  /* 0x0000000502047207 */ /* 0x000fe40006000000 */
[----:B------:R-:W-:-:S07]  /*22340*/  SEL R5, R5, R2, !P4 ;  /* 0x0000000205057207 */ /* 0x000fce0006000000 */
.L_x_551:
[----:B------:R-:W-:-:S08]  /*22350*/  NOP ;  /* 0x0000000000007918 */ /* 0x000fd00000000000 */
[----:B------:R-:W0:-:S00]  /*22360*/  USETMAXREG.DEALLOC.CTAPOOL 0x18 ;  /* 0x00000018000079c8 */ /* 0x000e0000080e0500 */
[----:B------:R-:W-:-:S13]  /*22370*/  ISETP.NE.AND P0, PT, RZ, UR8, PT ;  /* 0x00000008ff007c0c */ /* 0x000fda000bf05270 */
[----:B------:R-:W-:Y:S05]  /*22380*/  @P0 EXIT ;  /* 0x000000000000094d */ /* 0x000fea0003800000 */
[----:B0-----:R-:W-:Y:S01]  /*22390*/  LOP3.LUT P0, RZ, R0, 0xff, RZ, 0xc0, !PT ;  /* 0x000000ff00ff7812 */ /* 0x001fe2000780c0ff */
[----:B------:R-:W-:Y:S02]  /*223a0*/  IMAD.MOV.U32 R6, RZ, RZ, 0x1 ;  /* 0x00000001ff067424 */ /* 0x000fe400078e00ff */
[----:B------:R-:W-:-:S10]  /*223b0*/  IMAD.MOV.U32 R7, RZ, RZ, RZ ;  /* 0x000000ffff077224 */ /* 0x000fd400078e00ff */
[----:B------:R-:W-:Y:S05]  /*223c0*/  @!P0 BRA `(.L_x_554) ;  /* 0x0000000c00448947 */ /* 0x000fea0003800000 */
[----:B------:R-:W0:Y:S01]  /*223d0*/  LDC R0, c[0x0][0x28c] ;  /* 0x0000a300ff007b82 */ /* 0x000e220000000800 */
[----:B------:R-:W1:Y:S01]  /*223e0*/  S2R R2, SR_TID.X ;  /* 0x0000000000027919 */ /* 0x000e620000002100 */
[----:B------:R-:W-:Y:S01]  /*223f0*/  ULDC UR5, c[0x0][0x658] ;  /* 0x0001960000057ab9 */ /* 0x000fe20000000800 */
[----:B------:R-:W-:Y:S01]  /*22400*/  UMOV UR7, 0xffffffff ;  /* 0xffffffff00077882 */ /* 0x000fe20000000000 */
[----:B------:R-:W-:Y:S01]  /*22410*/  ULDC UR6, c[0x0][0xc] ;  /* 0x0000030000067ab9 */ /* 0x000fe20000000800 */
[----:B------:R-:W-:Y:S01]  /*22420*/  USHF.L.U32 UR8, UR7, UR5, URZ ;  /* 0x0000000507087299 */ /* 0x000fe2000800063f */
[----:B------:R-:W-:Y:S01]  /*22430*/  BSSY B0, `(.L_x_554) ;  /* 0x00000ca000007945 */ /* 0x000fe20003800000 */
[----:B------:R-:W-:Y:S01]  /*22440*/  UMOV UR9, 0x1 ;  /* 0x0000000100097882 */ /* 0x000fe20000000000 */
[----:B------:R-:W-:Y:S01]  /*22450*/  ULDC UR7, c[0x0][0x10] ;  /* 0x0000040000077ab9 */ /* 0x000fe20000000800 */
[----:B------:R-:W-:Y:S01]  /*22460*/  USHF.L.U32 UR18, UR9, UR5, URZ ;  /* 0x0000000509127299 */ /* 0x000fe2000800063f */
[----:B------:R-:W-:Y:S01]  /*22470*/  IMAD.MOV.U32 R9, RZ, RZ, 0x1 ;  /* 0x00000001ff097424 */ /* 0x000fe200078e00ff */
[----:B------:R-:W-:Y:S01]  /*22480*/  UIMAD.WIDE.U32 UR6, UR6, UR7, URZ ;  /* 0x00000007060672a5 */ /* 0x000fe2000f8e003f */
[----:B------:R-:W-:Y:S01]  /*22490*/  IMAD.MOV.U32 R6, RZ, RZ, 0x1 ;  /* 0x00000001ff067424 */ /* 0x000fe200078e00ff */
[----:B------:R-:W-:Y:S01]  /*224a0*/  ULDC UR5, c[0x0][0x14] ;  /* 0x0000050000057ab9 */ /* 0x000fe20000000800 */
[----:B------:R-:W-:Y:S01]  /*224b0*/  IMAD.MOV.U32 R7, RZ, RZ, RZ ;  /* 0x000000ffff077224 */ /* 0x000fe200078e00ff */
[----:B------:R-:W-:-:S02]  /*224c0*/  UIMAD.WIDE.U32 UR20, UR6, UR5, URZ ;  /* 0x00000005061472a5 */ /* 0x000fc4000f8e003f */
[----:B------:R-:W-:Y:S01]  /*224d0*/  UIMAD UR16, UR7, UR5, URZ ;  /* 0x00000005071072a4 */ /* 0x000fe2000f8e023f */
[----:B------:R-:W-:Y:S01]  /*224e0*/  ULDC UR4, c[0x0][0x600] ;  /* 0x0001800000047ab9 */ /* 0x000fe20000000800 */
[----:B------:R-:W-:Y:S02]  /*224f0*/  ULOP3.LUT UR24, UR13, 0x2, URZ, 0xfc, !UPT ;  /* 0x000000020d187892 */ /* 0x000fe4000f8efc3f */
[----:B------:R-:W-:Y:S01]  /*22500*/  UIADD3 UR4, UR4, -0x1, URZ ;  /* 0xffffffff04047890 */ /* 0x000fe2000fffe03f */
[----:B0-----:R-:W-:Y:S01]  /*22510*/  VIADD R0, R0, 0x1f ;  /* 0x0000001f00007836 */ /* 0x001fe20000000000 */
[----:B------:R-:W-:Y:S02]  /*22520*/  ULOP3.LUT UR17, URZ, UR8, URZ, 0x33, !UPT ;  /* 0x000000083f117292 */ /* 0x000fe4000f8e333f */
[----:B------:R-:W-:Y:S02]  /*22530*/  UIADD3 UR16, UR21, UR16, URZ ;  /* 0x0000001015107290 */ /* 0x000fe4000fffe03f */
[----:B------:R-:W-:Y:S01]  /*22540*/  SHF.R.S32.HI R3, RZ, 0x1f, R0 ;  /* 0x0000001fff037819 */ /* 0x000fe20000011400 */
[----:B------:R-:W-:-:S03]  /*22550*/  ULDC.64 UR22, c[0x0][0x198] ;  /* 0x0000660000167ab9 */ /* 0x000fc60000000a00 */
[----:B------:R-:W-:Y:S02]  /*22560*/  LEA.HI R0, R3, R0, RZ, 0x5 ;  /* 0x0000000003007211 */ /* 0x000fe400078f28ff */
[C---:B-1----:R-:W-:Y:S02]  /*22570*/  LOP3.LUT P2, RZ, R2.reuse, 0x7f, RZ, 0xc0, !PT ;  /* 0x0000007f02ff7812 */ /* 0x042fe4000784c0ff */
[----:B------:R-:W-:Y:S02]  /*22580*/  SHF.R.S32.HI R0, RZ, 0x5, R0 ;  /* 0x00000005ff007819 */ /* 0x000fe40000011400 */
[----:B------:R-:W-:-:S03]  /*22590*/  LOP3.LUT P0, RZ, R2, 0x1f, RZ, 0xc0, !PT ;  /* 0x0000001f02ff7812 */ /* 0x000fc6000780c0ff */
[----:B------:R-:W-:Y:S01]  /*225a0*/  VIADD R14, R0, 0x1 ;  /* 0x00000001000e7836 */ /* 0x000fe20000000000 */
[----:B------:R-:W-:-:S13]  /*225b0*/  PLOP3.LUT P0, PT, P0, P2, PT, 0x8a, 0x0 ;  /* 0x000000000000781c */ /* 0x000fda0000705172 */
.L_x_566:
[----:B------:R-:W-:-:S03]  /*225c0*/  UMOV UR5, 0xffffffff ;  /* 0xffffffff00057882 */ /* 0x000fc60000000000 */
[----:B------:R-:W-:Y:S05]  /*225d0*/  BRA.DIV UR5, `(.L_x_555) ;  /* 0x0000001605247947 */ /* 0x000fea000b800000 */
[----:B------:R-:W-:-:S13]  /*225e0*/  ELECT P1, URZ, PT ;  /* 0x00000000003f782f */ /* 0x000fda0003820000 */
.L_x_587:
[----:B------:R-:W0:Y:S01]  /*225f0*/  LDC R2, c[0x0][0x28c] ;  /* 0x0000a300ff027b82 */ /* 0x000e220000000800 */
[----:B------:R-:W-:Y:S01]  /*22600*/  BSSY B1, `(.L_x_556) ;  /* 0x0000035000017945 */ /* 0x000fe20003800000 */
[----:B0-----:R-:W-:-:S13]  /*22610*/  ISETP.LT.OR P1, PT, R2, 0x1, !P1 ;  /* 0x000000010200780c */ /* 0x001fda0004f21670 */
[----:B------:R-:W-:Y:S05]  /*22620*/  @P1 BRA `(.L_x_557) ;  /* 0x0000000000c81947 */ /* 0x000fea0003800000 */
[----:B------:R-:W-:Y:S02]  /*22630*/  IMAD.SHL.U32 R4, R4, 0x100, RZ ;  /* 0x0000010004047824 */ /* 0x000fe400078e00ff */
[----:B------:R-:W-:Y:S02]  /*22640*/  IMAD.SHL.U32 R5, R5, 0x100, RZ ;  /* 0x0000010005057824 */ /* 0x000fe400078e00ff */
[----:B------:R-:W-:Y:S02]  /*22650*/  IMAD.MOV.U32 R13, RZ, RZ, RZ ;  /* 0x000000ffff0d7224 */ /* 0x000fe400078e00ff */
[----:B------:R-:W-:Y:S02]  /*22660*/  IMAD.MOV.U32 R3, RZ, RZ, R14 ;  /* 0x000000ffff037224 */ /* 0x000fe400078e000e */
[----:B------:R-:W-:Y:S02]  /*22670*/  IMAD.MOV.U32 R2, RZ, RZ, R6 ;  /* 0x000000ffff027224 */ /* 0x000fe400078e0006 */
[----:B------:R-:W-:-:S07]  /*22680*/  IMAD.MOV.U32 R8, RZ, RZ, R7 ;  /* 0x000000ffff087224 */ /* 0x000fce00078e0007 */
.L_x_561:
[----:B------:R-:W0:Y:S01]  /*22690*/  S2R R12, SR_CgaCtaId ;  /* 0x00000000000c7919 */ /* 0x000e220000008800 */
[----:B------:R-:W-:-:S04]  /*226a0*/  MOV R11, 0x400 ;  /* 0x00000400000b7802 */ /* 0x000fc80000000f00 */
[----:B0-----:R-:W-:Y:S02]  /*226b0*/  LEA R15, R12, R11, 0x18 ;  /* 0x0000000b0c0f7211 */ /* 0x001fe400078ec0ff */
[----:B------:R-:W-:Y:S01]  /*226c0*/  SHF.L.U32 R11, R2, 0x1f, RZ ;  /* 0x0000001f020b7819 */ /* 0x000fe200000006ff */
[----:B------:R-:W0:Y:S02]  /*226d0*/  @!P2 LDC R12, c[0x0][0x500] ;  /* 0x00014000ff0cab82 */ /* 0x000e240000000800 */
[----:B------:R-:W-:-:S04]  /*226e0*/  IMAD R16, R8, 0x8, R15 ;  /* 0x0000000808107824 */ /* 0x000fc800078e020f */
[----:B------:R-:W1:Y:S02]  /*226f0*/  SYNCS.PHASECHK.TRANS64.TRYWAIT P1, [R16+URZ+0x70], R11 ;  /* 0x0000700b100075a7 */ /* 0x000e64000802017f */
[----:B-1----:R-:W-:Y:S05]  /*22700*/  @!P1 BRA `(.L_x_558) ;  /* 0x0000001000f89947 */ /* 0x002fea0003800000 */
.L_x_588:
[----:B------:R-:W-:Y:S01]  /*22710*/  UPRMT UR5, UR24, 0x9910, URZ ;  /* 0x0000991018057896 */ /* 0x000fe2000800003f */
[----:B0-----:R0:W-:Y:S03]  /*22720*/  @!P2 SYNCS.ARRIVE.TRANS64 RZ, [R16+URZ], R12 ;  /* 0x0000000c10ffa9a7 */ /* 0x0011e6000800003f */
[----:B------:R-:W-:-:S06]  /*22730*/  UISETP.NE.AND UP0, UPT, UR5, 0x2, UPT ;  /* 0x000000020500788c */ /* 0x000fcc000bf05270 */
[----:B------:R-:W-:-:S13]  /*22740*/  PLOP3.LUT P1, PT, PT, PT, UP0, 0x80, 0x0 ;  /* 0x000000000000781c */ /* 0x000fda0003f2f008 */
[----:B0-----:R-:W-:Y:S05]  /*22750*/  @P1 BRA `(.L_x_559) ;  /* 0x0000000000041947 */ /* 0x001fea0003800000 */
[----:B------:R-:W-:Y:S01]  /*22760*/  BPT.TRAP 0x1 ;  /* 0x000000040000795c */ /* 0x000fe20000300000 */
.L_x_559:
[----:B------:R-:W-:Y:S05]  /*22770*/  @P0 BRA `(.L_x_560) ;  /* 0x0000000000040947 */ /* 0x000fea0003800000 */
[----:B------:R-:W-:Y:S01]  /*22780*/  BPT.TRAP 0x1 ;  /* 0x000000040000795c */ /* 0x000fe20000300000 */
.L_x_560:
[----:B------:R-:W-:Y:S01]  /*22790*/  IMAD R15, R8, 0x2000, R15 ;  /* 0x00002000080f7824 */ /* 0x000fe200078e020f */
[----:B------:R-:W-:Y:S01]  /*227a0*/  R2UR UR9, R16 ;  /* 0x00000000100972ca */ /* 0x000fe200000e0000 */
[----:B------:R-:W-:Y:S01]  /*227b0*/  VIADD R3, R3, 0xffffffff ;  /* 0xffffffff03037836 */ /* 0x000fe20000000000 */
[----:B------:R-:W-:Y:S01]  /*227c0*/  UIADD3 UR6, UP0, UR22, 0xf0, URZ ;  /* 0x000000f016067890 */ /* 0x000fe2000ff1e03f */
[----:B------:R-:W-:Y:S01]  /*227d0*/  R2UR UR11, R5 ;  /* 0x00000000050b72ca */ /* 0x000fe200000e0000 */
[----:B------:R-:W-:Y:S01]  /*227e0*/  UIADD3 UR26, UP1, UR22, 0x1f0, URZ ;  /* 0x000001f0161a7890 */ /* 0x000fe2000ff3e03f */
[----:B------:R-:W-:Y:S01]  /*227f0*/  R2UR UR5, R15 ;  /* 0x000000000f0572ca */ /* 0x000fe200000e0000 */
[----:B------:R-:W-:Y:S01]  /*22800*/  UIADD3.X UR7, URZ, UR23, URZ, UP0, !UPT ;  /* 0x000000173f077290 */ /* 0x000fe200087fe43f */
[----:B------:R-:W-:Y:S01]  /*22810*/  R2UR UR10, R13 ;  /* 0x000000000d0a72ca */ /* 0x000fe200000e0000 */
[----:B------:R-:W-:Y:S01]  /*22820*/  VIADD R8, R8, 0x1 ;  /* 0x0000000108087836 */ /* 0x000fe20000000000 */
[----:B------:R-:W-:Y:S01]  /*22830*/  R2UR UR12, R10 ;  /* 0x000000000a0c72ca */ /* 0x000fe200000e0000 */
[----:B------:R-:W-:Y:S01]  /*22840*/  UIADD3.X UR27, URZ, UR23, URZ, UP1, !UPT ;  /* 0x000000173f1b7290 */ /* 0x000fe20008ffe43f */
[----:B------:R-:W-:Y:S01]  /*22850*/  R2UR UR19, R4 ;  /* 0x00000000041372ca */ /* 0x000fe200000e0000 */
[----:B------:R-:W-:Y:S01]  /*22860*/  UMOV UR14, 0x0 ;  /* 0x00000000000e7882 */ /* 0x000fe20000000000 */
[----:B------:R-:W-:Y:S01]  /*22870*/  ISETP.GT.AND P3, PT, R3, 0x1, PT ;  /* 0x000000010300780c */ /* 0x000fe20003f64270 */
[----:B------:R-:W-:Y:S01]  /*22880*/  UMOV UR15, 0x10000000 ;  /* 0x10000000000f7882 */ /* 0x000fe20000000000 */
[----:B------:R-:W-:Y:S01]  /*22890*/  ISETP.NE.AND P1, PT, R8, 0xe, PT ;  /* 0x0000000e0800780c */ /* 0x000fe20003f25270 */
[----:B------:R-:W-:-:S02]  /*228a0*/  VIADD R13, R13, 0x20 ;  /* 0x000000200d0d7836 */ /* 0x000fc40000000000 */
[----:B------:R-:W-:Y:S01]  /*228b0*/  UIADD3 UR8, UR5, 0x200, URZ ;  /* 0x0000020005087890 */ /* 0x000fe2000fffe03f */
[----:B-1----:R-:W-:Y:S01]  /*228c0*/  SEL R11, RZ, 0x1, P1 ;  /* 0x00000001ff0b7807 */ /* 0x002fe20000800000 */
[----:B------:R-:W-:Y:S01]  /*228d0*/  UIADD3 UR5, UR5, 0x1c200, URZ ;  /* 0x0001c20005057890 */ /* 0x000fe2000fffe03f */
[----:B------:R-:W-:Y:S02]  /*228e0*/  SEL R8, R8, RZ, P1 ;  /* 0x000000ff08087207 */ /* 0x000fe40000800000 */
[----:B------:R-:W-:-:S04]  /*228f0*/  LOP3.LUT R2, R2, R11, RZ, 0x3c, !PT ;  /* 0x0000000b02027212 */ /* 0x000fc800078e3cff */
[----:B------:R0:W-:Y:S02]  /*22900*/  UTMALDG.3D [UR8], [UR6], desc[UR14] ;  /* 0x00000e08060075b4 */ /* 0x0001e40008011000 */
[----:B0-----:R-:W-:Y:S01]  /*22910*/  UMOV UR8, UR5 ;  /* 0x0000000500087c82 */ /* 0x001fe20008000000 */
[----:B------:R-:W-:Y:S02]  /*22920*/  UMOV UR11, UR19 ;  /* 0x00000013000b7c82 */ /* 0x000fe40008000000 */
[----:B------:R0:W-:Y:S02]  /*22930*/  UTMALDG.3D [UR8], [UR26], desc[UR14] ;  /* 0x00000e081a0075b4 */ /* 0x0001e40008011000 */
[----:B0-----:R-:W-:Y:S05]  /*22940*/  @P3 BRA `(.L_x_561) ;  /* 0xfffffffc00503947 */ /* 0x001fea000383ffff */
.L_x_557:
[----:B------:R-:W-:Y:S05]  /*22950*/  BSYNC B1 ;  /* 0x0000000000017941 */ /* 0x000fea0003800000 */
.L_x_556:
[----:B------:R-:W2:Y:S01]  /*22960*/  LDL.LU R16, [R1+0x458] ;  /* 0x0004580001107983 */ /* 0x000ea20000300800 */
[----:B------:R-:W-:Y:S01]  /*22970*/  LOP3.LUT P1, RZ, R9, 0xff, RZ, 0xc0, !PT ;  /* 0x000000ff09ff7812 */ /* 0x000fe2000782c0ff */
[C---:B------:R-:W-:Y:S01]  /*22980*/  IMAD.IADD R4, R0.reuse, 0x1, R7 ;  /* 0x0000000100047824 */ /* 0x040fe200078e0207 */
[----:B------:R-:W-:Y:S01]  /*22990*/  ULDC.64 UR6, c[0x0][0x650] ;  /* 0x0001940000067ab9 */ /* 0x000fe20000000a00 */
[----:B------:R-:W3:Y:S01]  /*229a0*/  LDL.LU R15, [R1+0x45c] ;  /* 0x00045c00010f7983 */ /* 0x000ee20000300800 */
[----:B------:R-:W-:Y:S01]  /*229b0*/  ISETP.GE.U32.AND P3, PT, R0, 0xe, PT ;  /* 0x0000000e0000780c */ /* 0x000fe20003f66070 */
[----:B------:R-:W-:Y:S01]  /*229c0*/  BSSY B1, `(.L_x_562) ;  /* 0x000006e000017945 */ /* 0x000fe20003800000 */
[----:B------:R-:W-:Y:S01]  /*229d0*/  IMAD.MOV.U32 R10, RZ, RZ, -0x1 ;  /* 0xffffffffff0a7424 */ /* 0x000fe200078e00ff */
[----:B------:R-:W-:-:S06]  /*229e0*/  PRMT R9, RZ, 0x7610, R9 ;  /* 0x00007610ff097816 */ /* 0x000fcc0000000009 */
[----:B------:R-:W0:Y:S01]  /*229f0*/  @P1 S2R R3, SR_CgaCtaId ;  /* 0x0000000000031919 */ /* 0x000e220000008800 */
[----:B------:R-:W-:-:S04]  /*22a00*/  @P1 MOV R2, 0x400 ;  /* 0x0000040000021802 */ /* 0x000fc80000000f00 */
[----:B0-----:R-:W-:-:S04]  /*22a10*/  @P1 LEA R2, R3, R2, 0x18 ;  /* 0x0000000203021211 */ /* 0x001fc800078ec0ff */
[----:B------:R0:W-:Y:S01]  /*22a20*/  @P1 SYNCS.ARRIVE.TRANS64.A1T0 RZ, [R2+URZ+0xf8], RZ ;  /* 0x0000f8ff02ff19a7 */ /* 0x0001e2000810003f */
[----:B------:R-:W-:-:S04]  /*22a30*/  ISETP.GT.U32.AND P1, PT, R4, 0xd, PT ;  /* 0x0000000d0400780c */ /* 0x000fc80003f24070 */
[----:B------:R-:W-:Y:S02]  /*22a40*/  ISETP.LT.U32.AND P1, PT, R0, 0xe, P1 ;  /* 0x0000000e0000780c */ /* 0x000fe40000f21070 */
[----:B0-----:R-:W-:-:S05]  /*22a50*/  SHF.R.U32.HI R2, RZ, 0x1, R4 ;  /* 0x00000001ff027819 */ /* 0x001fca0000011604 */
[----:B------:R-:W-:-:S05]  /*22a60*/  IMAD.WIDE.U32 R2, R2, -0x6db6db6d, RZ ;  /* 0x9249249302027825 */ /* 0x000fca00078e00ff */
[----:B------:R-:W-:Y:S02]  /*22a70*/  SHF.R.U32.HI R5, RZ, 0x2, R3 ;  /* 0x00000002ff057819 */ /* 0x000fe40000011603 */
[----:B------:R-:W-:Y:S02]  /*22a80*/  SEL R3, RZ, 0x1, !P1 ;  /* 0x00000001ff037807 */ /* 0x000fe40004800000 */
[----:B------:R-:W-:Y:S01]  /*22a90*/  PRMT R2, RZ, 0x7610, R2 ;  /* 0x00007610ff027816 */ /* 0x000fe20000000002 */
[----:B------:R-:W-:Y:S01]  /*22aa0*/  IMAD R7, R5, -0xe, R4 ;  /* 0xfffffff205077824 */ /* 0x000fe200078e0204 */
[----:B------:R-:W-:Y:S01]  /*22ab0*/  LOP3.LUT R6, R6, R3, RZ, 0x3c, !PT ;  /* 0x0000000306067212 */ /* 0x000fe200078e3cff */
[----:B------:R-:W-:-:S03]  /*22ac0*/  IMAD.MOV.U32 R4, RZ, RZ, -0x1 ;  /* 0xffffffffff047424 */ /* 0x000fc600078e00ff */
[----:B------:R-:W-:Y:S01]  /*22ad0*/  @P3 LOP3.LUT R6, R6, 0x1, R5, 0x78, !PT ;  /* 0x0000000106063812 */ /* 0x000fe200078e7805 */
[----:B------:R-:W-:Y:S01]  /*22ae0*/  IMAD.MOV.U32 R5, RZ, RZ, -0x1 ;  /* 0xffffffffff057424 */ /* 0x000fe200078e00ff */
[----:B---3--:R-:W-:-:S04]  /*22af0*/  IADD3 R15, P1, R15, UR20, RZ ;  /* 0x000000140f0f7c10 */ /* 0x008fc8000ff3e0ff */
[----:B--2---:R-:W-:Y:S01]  /*22b00*/  IADD3.X R16, R16, UR16, RZ, P1, !PT ;  /* 0x0000001010107c10 */ /* 0x004fe20008ffe4ff */
[----:B------:R0:W-:Y:S01]  /*22b10*/  STL [R1+0x45c], R15 ;  /* 0x00045c0f01007387 */ /* 0x0001e20000100800 */
[----:B------:R-:W-:-:S03]  /*22b20*/  ISETP.GE.U32.AND P1, PT, R15, UR6, PT ;  /* 0x000000060f007c0c */ /* 0x000fc6000bf26070 */
[----:B------:R0:W-:Y:S01]  /*22b30*/  STL [R1+0x458], R16 ;  /* 0x0004581001007387 */ /* 0x0001e20000100800 */
[----:B------:R-:W-:-:S13]  /*22b40*/  ISETP.GE.U32.AND.EX P1, PT, R16, UR7, PT, P1 ;  /* 0x0000000710007c0c */ /* 0x000fda000bf26110 */
[----:B0-----:R-:W-:Y:S05]  /*22b50*/  @P1 BRA `(.L_x_563) ;  /* 0x0000000400501947 */ /* 0x001fea0003800000 */
[----:B------:R-:W0:Y:S01]  /*22b60*/  S2R R8, SR_CTAID.X ;  /* 0x0000000000087919 */ /* 0x000e220000002500 */
[----:B------:R-:W-:Y:S01]  /*22b70*/  ULDC UR5, c[0x0][0x150] ;  /* 0x0000540000057ab9 */ /* 0x000fe20000000800 */
[----:B------:R-:W1:Y:S01]  /*22b80*/  LDC R3, c[0x0][0x144] ;  /* 0x00005100ff037b82 */ /* 0x000e620000000800 */
[----:B------:R-:W-:Y:S01]  /*22b90*/  ULDC.64 UR6, c[0x0][0x628] ;  /* 0x00018a0000067ab9 */ /* 0x000fe20000000a00 */
[----:B------:R-:W2:Y:S01]  /*22ba0*/  S2R R5, SR_CTAID.Y ;  /* 0x0000000000057919 */ /* 0x000ea20000002600 */
[----:B------:R-:W-:Y:S01]  /*22bb0*/  ISETP.NE.U32.AND P1, PT, RZ, UR6, PT ;  /* 0x00000006ff007c0c */ /* 0x000fe2000bf25070 */
[----:B------:R-:W-:-:S03]  /*22bc0*/  ULDC UR8, c[0x0][0x630] ;  /* 0x00018c0000087ab9 */ /* 0x000fc60000000800 */
[----:B------:R-:W-:Y:S01]  /*22bd0*/  ISETP.NE.AND.EX P1, PT, RZ, UR7, PT, P1 ;  /* 0x00000007ff007c0c */ /* 0x000fe2000bf25310 */
[----:B------:R-:W3:Y:S01]  /*22be0*/  LDC R12, c[0x0][0x148] ;  /* 0x00005200ff0c7b82 */ /* 0x000ee20000000800 */
[----:B0-----:R-:W-:Y:S02]  /*22bf0*/  I2FP.F32.U32 R2, R8 ;  /* 0x0000000800027245 */ /* 0x001fe40000201000 */
[----:B--2---:R-:W-:-:S03]  /*22c00*/  I2FP.F32.U32 R4, R5 ;  /* 0x0000000500047245 */ /* 0x004fc60000201000 */
[----:B------:R-:W-:Y:S01]  /*22c10*/  FMUL R2, R2, UR5 ;  /* 0x0000000502027c20 */ /* 0x000fe20008400000 */
[----:B------:R-:W-:Y:S02]  /*22c20*/  ULDC UR5, c[0x0][0x154] ;  /* 0x0000550000057ab9 */ /* 0x000fe40000000800 */
[----:B------:R-:W-:-:S03]  /*22c30*/  FMUL R10, R4, UR5 ;  /* 0x00000005040a7c20 */ /* 0x000fc60008400000 */
[----:B------:R-:W0:Y:S08]  /*22c40*/  F2I.U32.TRUNC.NTZ R2, R2 ;  /* 0x0000000200027305 */ /* 0x000e30000020f000 */
[----:B------:R-:W2:Y:S01]  /*22c50*/  F2I.U32.TRUNC.NTZ R10, R10 ;  /* 0x0000000a000a7305 */ /* 0x000ea2000020f000 */
[----:B0-----:R-:W-:Y:S02]  /*22c60*/  IMAD.MOV R4, RZ, RZ, -R2 ;  /* 0x000000ffff047224 */ /* 0x001fe400078e0a02 */
[----:B------:R-:W-:-:S02]  /*22c70*/  IMAD.MOV.U32 R2, RZ, RZ, R15 ;  /* 0x000000ffff027224 */ /* 0x000fc400078e000f */
[----:B-1----:R-:W-:Y:S02]  /*22c80*/  IMAD R8, R3, R4, R8 ;  /* 0x0000000403087224 */ /* 0x002fe400078e0208 */
[----:B--2---:R-:W-:-:S04]  /*22c90*/  IMAD.MOV R3, RZ, RZ, -R10 ;  /* 0x000000ffff037224 */ /* 0x004fc800078e0a0a */
[----:B---3--:R-:W-:Y:S02]  /*22ca0*/  @P4 IMAD R8, R12, R3, R5 ;  /* 0x000000030c084224 */ /* 0x008fe400078e0205 */
[----:B------:R-:W-:Y:S01]  /*22cb0*/  IMAD.MOV.U32 R3, RZ, RZ, R16 ;  /* 0x000000ffff037224 */ /* 0x000fe200078e0010 */
[----:B------:R-:W-:Y:S06]  /*22cc0*/  @!P1 BRA `(.L_x_564) ;  /* 0x0000000000289947 */ /* 0x000fec0003800000 */
[----:B------:R-:W-:Y:S02]  /*22cd0*/  ULDC UR5, c[0x0][0x634] ;  /* 0x00018d0000057ab9 */ /* 0x000fe40000000800 */
[----:B------:R-:W-:-:S05]  /*22ce0*/  IADD3 R3, P1, R15, UR5, RZ ;  /* 0x000000050f037c10 */ /* 0x000fca000ff3e0ff */
[----:B------:R-:W-:-:S04]  /*22cf0*/  IMAD.X R11, RZ, RZ, R16, P1 ;  /* 0x000000ffff0b7224 */ /* 0x000fc800008e0610 */
[----:B------:R-:W-:-:S04]  /*22d00*/  IMAD.WIDE.U32 R4, R11, UR6, RZ ;  /* 0x000000060b047c25 */ /* 0x000fc8000f8e00ff */
[----:B------:R-:W-:-:S04]  /*22d10*/  IMAD.WIDE.U32 R4, P1, R3, UR7, R4 ;  /* 0x0000000703047c25 */ /* 0x000fc8000f820004 */
[----:B------:R-:W-:-:S04]  /*22d20*/  IMAD.WIDE.U32 R2, R3, UR6, RZ ;  /* 0x0000000603027c25 */ /* 0x000fc8000f8e00ff */
[----:B------:R-:W-:Y:S01]  /*22d30*/  IMAD.MOV.U32 R2, RZ, RZ, R5 ;  /* 0x000000ffff027224 */ /* 0x000fe200078e0005 */
[----:B------:R-:W-:Y:S01]  /*22d40*/  IADD3 RZ, P3, R3, R4, RZ ;  /* 0x0000000403ff7210 */ /* 0x000fe20007f7e0ff */
[----:B------:R-:W-:-:S04]  /*22d50*/  IMAD.X R3, RZ, RZ, RZ, P1 ;  /* 0x000000ffff037224 */ /* 0x000fc800008e06ff */
[----:B------:R-:W-:-:S08]  /*22d60*/  IMAD.WIDE.U32.X R2, R11, UR7, R2, P3 ;  /* 0x000000070b027c25 */ /* 0x000fd000098e0402 */
.L_x_564:
[--C-:B------:R-:W-:Y:S01]  /*22d70*/  SHF.R.U64 R10, R2, UR8, R3.reuse ;  /* 0x00000008020a7c19 */ /* 0x100fe20008001203 */
[----:B------:R-:W-:Y:S01]  /*22d80*/  ULDC.64 UR6, c[0x0][0x620] ;  /* 0x0001880000067ab9 */ /* 0x000fe20000000a00 */
[----:B------:R-:W-:Y:S01]  /*22d90*/  SHF.R.U32.HI R2, RZ, UR8, R3 ;  /* 0x00000008ff027c19 */ /* 0x000fe20008011603 */
[----:B------:R-:W-:Y:S01]  /*22da0*/  IMAD.MOV.U32 R3, RZ, RZ, R16 ;  /* 0x000000ffff037224 */ /* 0x000fe200078e0010 */
[----:B------:R-:W-:Y:S01]  /*22db0*/  IADD3 R11, P1, RZ, -R10, RZ ;  /* 0x8000000aff0b7210 */ /* 0x000fe20007f3e0ff */
[----:B------:R-:W-:-:S04]  /*22dc0*/  ULDC UR5, c[0x0][0x618] ;  /* 0x0001860000057ab9 */ /* 0x000fc80000000800 */
[----:B------:R-:W-:-:S04]  /*22dd0*/  IMAD.X R2, RZ, RZ, ~R2, P1 ;  /* 0x000000ffff027224 */ /* 0x000fc800008e0e02 */
[----:B------:R-:W-:-:S04]  /*22de0*/  IMAD R2, R2, UR6, RZ ;  /* 0x0000000602027c24 */ /* 0x000fc8000f8e02ff */
[----:B------:R-:W-:Y:S02]  /*22df0*/  IMAD R5, R11, UR7, R2 ;  /* 0x000000070b057c24 */ /* 0x000fe4000f8e0202 */
[----:B------:R-:W-:-:S04]  /*22e00*/  IMAD.MOV.U32 R2, RZ, RZ, R15 ;  /* 0x000000ffff027224 */ /* 0x000fc800078e000f */
[----:B------:R-:W-:Y:S01]  /*22e10*/  IMAD.WIDE.U32 R2, R11, UR6, R2 ;  /* 0x000000060b027c25 */ /* 0x000fe2000f8e0002 */
[----:B------:R-:W-:Y:S02]  /*22e20*/  ULDC.64 UR6, c[0x0][0x640] ;  /* 0x0001900000067ab9 */ /* 0x000fe40000000a00 */
[----:B------:R-:W-:Y:S01]  /*22e30*/  ISETP.NE.U32.AND P1, PT, RZ, UR6, PT ;  /* 0x00000006ff007c0c */ /* 0x000fe2000bf25070 */
[----:B------:R-:W-:-:S03]  /*22e40*/  IMAD.IADD R3, R3, 0x1, R5 ;  /* 0x0000000103037824 */ /* 0x000fc600078e0205 */
[----:B------:R-:W-:Y:S02]  /*22e50*/  ISETP.NE.AND.EX P1, PT, RZ, UR7, PT, P1 ;  /* 0x00000007ff007c0c */ /* 0x000fe4000bf25310 */
[--C-:B------:R-:W-:Y:S02]  /*22e60*/  SHF.R.U64 R11, R2, UR5, R3.reuse ;  /* 0x00000005020b7c19 */ /* 0x100fe40008001203 */
[----:B------:R-:W-:Y:S01]  /*22e70*/  SHF.R.U32.HI R2, RZ, UR5, R3 ;  /* 0x00000005ff027c19 */ /* 0x000fe20008011603 */
[----:B------:R-:W-:-:S03]  /*22e80*/  ULDC UR5, c[0x0][0x608] ;  /* 0x0001820000057ab9 */ /* 0x000fc60000000800 */
[--C-:B------:R-:W-:Y:S02]  /*22e90*/  SHF.R.U64 R12, R11, UR5, R2.reuse ;  /* 0x000000050b0c7c19 */ /* 0x100fe40008001202 */
[----:B------:R-:W-:Y:S01]  /*22ea0*/  SHF.R.U32.HI R3, RZ, UR5, R2 ;  /* 0x00000005ff037c19 */ /* 0x000fe20008011602 */
[----:B------:R-:W-:-:S03]  /*22eb0*/  ULDC UR5, c[0x0][0x658] ;  /* 0x0001960000057ab9 */ /* 0x000fc60000000800 */
[--C-:B------:R-:W-:Y:S02]  /*22ec0*/  SHF.R.U64 R13, R12, UR5, R3.reuse ;  /* 0x000000050c0d7c19 */ /* 0x100fe40008001203 */
[----:B------:R-:W-:-:S03]  /*22ed0*/  SHF.R.U32.HI R15, RZ, UR5, R3 ;  /* 0x00000005ff0f7c19 */ /* 0x000fc60008011603 */
[----:B------:R-:W-:Y:S02]  /*22ee0*/  IMAD.MOV.U32 R2, RZ, RZ, R13 ;  /* 0x000000ffff027224 */ /* 0x000fe400078e000d */
        /* <DEDUP_REMOVED lines=12> */
.L_x_565:
[----:B------:R-:W-:Y:S01]  /*22fb0*/  ULDC UR5, c[0x0][0x648] ;  /* 0x0001920000057ab9 */ /* 0x000fe20000000800 */
[----:B------:R-:W-:Y:S02]  /*22fc0*/  LOP3.LUT R12, R12, UR17, RZ, 0xc0, !PT ;  /* 0x000000110c0c7c12 */ /* 0x000fe4000f8ec0ff */
[----:B------:R-:W-:Y:S01]  /*22fd0*/  SHF.R.U64 R3, R2, UR5, R3 ;  /* 0x0000000502037c19 */ /* 0x000fe20008001203 */
[----:B------:R-:W-:-:S04]  /*22fe0*/  ULDC UR5, c[0x0][0x638] ;  /* 0x00018e0000057ab9 */ /* 0x000fc80000000800 */
[----:B------:R-:W-:Y:S02]  /*22ff0*/  IMAD.MOV R2, RZ, RZ, -R3 ;  /* 0x000000ffff027224 */ /* 0x000fe400078e0a03 */
[----:B------:R-:W-:Y:S02]  /*23000*/  IMAD R5, R3, UR18, R12 ;  /* 0x0000001203057c24 */ /* 0x000fe4000f8e020c */
[----:B------:R-:W-:Y:S01]  /*23010*/  IMAD R13, R2, UR5, R13 ;  /* 0x00000005020d7c24 */ /* 0x000fe2000f8e020d */
[----:B------:R-:W-:Y:S01]  /*23020*/  ULDC UR5, c[0x0][0x610] ;  /* 0x0001840000057ab9 */ /* 0x000fe20000000800 */
[----:B------:R-:W-:Y:S01]  /*23030*/  LOP3.LUT R2, R11, UR4, RZ, 0xc0, !PT ;  /* 0x000000040b027c12 */ /* 0x000fe2000f8ec0ff */
[----:B------:R-:W-:Y:S01]  /*23040*/  IMAD R8, R5, UR5, R8 ;  /* 0x0000000505087c24 */ /* 0x000fe2000f8e0208 */
[----:B------:R-:W-:-:S03]  /*23050*/  ULDC UR5, c[0x0][0x600] ;  /* 0x0001800000057ab9 */ /* 0x000fc60000000800 */
[----:B------:R-:W-:Y:S02]  /*23060*/  IMAD R13, R13, UR5, R2 ;  /* 0x000000050d0d7c24 */ /* 0x000fe4000f8e0202 */
[----:B------:R-:W-:-:S03]  /*23070*/  IMAD.MOV.U32 R2, RZ, RZ, 0x1 ;  /* 0x00000001ff027424 */ /* 0x000fc600078e00ff */
[----:B------:R-:W-:Y:S02]  /*23080*/  SEL R4, R13, R8, !P4 ;  /* 0x000000080d047207 */ /* 0x000fe40006000000 */
[----:B------:R-:W-:-:S07]  /*23090*/  SEL R5, R8, R13, !P4 ;  /* 0x0000000d08057207 */ /* 0x000fce0006000000 */
.L_x_563:
[----:B------:R-:W-:Y:S05]  /*230a0*/  BSYNC B1 ;  /* 0x0000000000017941 */ /* 0x000fea0003800000 */
.L_x_562:
[----:B------:R-:W-:-:S13]  /*230b0*/  LOP3.LUT P1, RZ, R2, 0xff, RZ, 0xc0, !PT ;  /* 0x000000ff02ff7812 */ /* 0x000fda000782c0ff */
[----:B------:R-:W-:Y:S05]  /*230c0*/  @P1 BRA `(.L_x_566) ;  /* 0xfffffff4003c1947 */ /* 0x000fea000383ffff */
[----:B------:R-:W-:Y:S05]  /*230d0*/  BSYNC B0 ;  /* 0x0000000000007941 */ /* 0x000fea0003800000 */
.L_x_554:
[----:B------:R-:W-:-:S03]  /*230e0*/  UMOV UR5, 0xffffffff ;  /* 0xffffffff00057882 */ /* 0x000fc60000000000 */
[----:B------:R-:W-:Y:S05]  /*230f0*/  BRA.DIV UR5, `(.L_x_567) ;  /* 0x0000000a05907947 */ /* 0x000fea000b800000 */
[----:B------:R-:W-:-:S13]  /*23100*/  ELECT P0, URZ, PT ;  /* 0x00000000003f782f */ /* 0x000fda0003800000 */
.L_x_591:
[----:B------:R-:W-:Y:S04]  /*23110*/  BSSY B0, `(.L_x_568) ;  /* 0x0000086000007945 */ /* 0x000fe80003800000 */
[----:B------:R-:W-:Y:S05]  /*23120*/  @!P0 BRA `(.L_x_569) ;  /* 0x0000000800108947 */ /* 0x000fea0003800000 */
[----:B------:R-:W-:-:S04]  /*23130*/  ULOP3.LUT UR5, UR13, 0x2, URZ, 0xfc, !UPT ;  /* 0x000000020d057892 */ /* 0x000fc8000f8efc3f */
[----:B------:R-:W-:-:S06]  /*23140*/  UISETP.NE.AND UP0, UPT, UR5, 0x3, UPT ;  /* 0x000000030500788c */ /* 0x000fcc000bf05270 */
[----:B------:R-:W-:-:S13]  /*23150*/  PLOP3.LUT P0, PT, PT, PT, UP0, 0x80, 0x0 ;  /* 0x000000000000781c */ /* 0x000fda0003f0f008 */
[----:B------:R-:W-:Y:S05]  /*23160*/  @!P0 BRA `(.L_x_570) ;  /* 0x0000000000048947 */ /* 0x000fea0003800000 */
[----:B------:R-:W-:Y:S01]  /*23170*/  BPT.TRAP 0x1 ;  /* 0x000000040000795c */ /* 0x000fe20000300000 */
.L_x_570:
[----:B------:R-:W0:Y:S01]  /*23180*/  S2R R3, SR_CgaCtaId ;  /* 0x0000000000037919 */ /* 0x000e220000008800 */
[----:B------:R-:W-:Y:S02]  /*23190*/  MOV R0, 0x400 ;  /* 0x0000040000007802 */ /* 0x000fe40000000f00 */
[----:B------:R-:W-:Y:S02]  /*231a0*/  SHF.L.U32 R2, R6, 0x1f, RZ ;  /* 0x0000001f06027819 */ /* 0x000fe400000006ff */
[----:B0-----:R-:W-:-:S05]  /*231b0*/  LEA R0, R3, R0, 0x18 ;  /* 0x0000000003007211 */ /* 0x001fca00078ec0ff */
[----:B------:R-:W-:-:S04]  /*231c0*/  VIADD R0, R0, 0x70 ;  /* 0x0000007000007836 */ /* 0x000fc80000000000 */
[----:B------:R-:W-:-:S04]  /*231d0*/  IMAD R3, R7, 0x8, R0 ;  /* 0x0000000807037824 */ /* 0x000fc800078e0200 */
[----:B------:R-:W0:Y:S02]  /*231e0*/  SYNCS.PHASECHK.TRANS64.TRYWAIT P0, [R3+URZ], R2 ;  /* 0x00000002030075a7 */ /* 0x000e24000800017f */
[----:B0-----:R-:W-:Y:S05]  /*231f0*/  @!P0 BRA `(.L_x_571) ;  /* 0x0000000800748947 */ /* 0x001fea0003800000 */
.L_x_592:
[----:B------:R-:W-:-:S05]  /*23200*/  VIADD R7, R7, 0x1 ;  /* 0x0000000107077836 */ /* 0x000fca0000000000 */
[----:B------:R-:W-:-:S04]  /*23210*/  ISETP.NE.AND P0, PT, R7, 0xe, PT ;  /* 0x0000000e0700780c */ /* 0x000fc80003f05270 */
[----:B0-----:R-:W-:Y:S02]  /*23220*/  SEL R3, RZ, 0x1, P0 ;  /* 0x00000001ff037807 */ /* 0x001fe40000000000 */
[----:B------:R-:W-:Y:S02]  /*23230*/  SEL R7, R7, RZ, P0 ;  /* 0x000000ff07077207 */ /* 0x000fe40000000000 */
[----:B------:R-:W-:-:S03]  /*23240*/  LOP3.LUT R6, R6, R3, RZ, 0x3c, !PT ;  /* 0x0000000306067212 */ /* 0x000fc600078e3cff */
[----:B------:R-:W-:Y:S01]  /*23250*/  IMAD R3, R7, 0x8, R0 ;  /* 0x0000000807037824 */ /* 0x000fe200078e0200 */
[----:B------:R-:W-:-:S04]  /*23260*/  SHF.L.U32 R2, R6, 0x1f, RZ ;  /* 0x0000001f06027819 */ /* 0x000fc800000006ff */
[----:B------:R-:W0:Y:S02]  /*23270*/  SYNCS.PHASECHK.TRANS64.TRYWAIT P0, [R3+URZ], R2 ;  /* 0x00000002030075a7 */ /* 0x000e24000800017f */
[----:B0-----:R-:W-:Y:S05]  /*23280*/  @!P0 BRA `(.L_x_572) ;  /* 0x0000000800648947 */ /* 0x001fea0003800000 */
.L_x_593:
[----:B0-----:R-:W-:-:S05]  /*23290*/  VIADD R2, R7, 0x1 ;  /* 0x0000000107027836 */ /* 0x001fca0000000000 */
[----:B------:R-:W-:-:S04]  /*232a0*/  ISETP.NE.AND P0, PT, R2, 0xe, PT ;  /* 0x0000000e0200780c */ /* 0x000fc80003f05270 */
[----:B------:R-:W-:Y:S02]  /*232b0*/  SEL R3, RZ, 0x1, P0 ;  /* 0x00000001ff037807 */ /* 0x000fe40000000000 */
[----:B------:R-:W-:Y:S02]  /*232c0*/  SEL R5, R2, RZ, P0 ;  /* 0x000000ff02057207 */ /* 0x000fe40000000000 */
[----:B------:R-:W-:-:S03]  /*232d0*/  LOP3.LUT R6, R6, R3, RZ, 0x3c, !PT ;  /* 0x0000000306067212 */ /* 0x000fc600078e3cff */
[----:B------:R-:W-:Y:S01]  /*232e0*/  IMAD R3, R5, 0x8, R0 ;  /* 0x0000000805037824 */ /* 0x000fe200078e0200 */
[----:B------:R-:W-:-:S04]  /*232f0*/  SHF.L.U32 R2, R6, 0x1f, RZ ;  /* 0x0000001f06027819 */ /* 0x000fc800000006ff */
[----:B------:R-:W0:Y:S02]  /*23300*/  SYNCS.PHASECHK.TRANS64.TRYWAIT P0, [R3+URZ], R2 ;  /* 0x00000002030075a7 */ /* 0x000e24000800017f */
[----:B0-----:R-:W-:Y:S05]  /*23310*/  @!P0 BRA `(.L_x_573) ;  /* 0x0000000800548947 */ /* 0x001fea0003800000 */
.L_x_594:
        /* <DEDUP_REMOVED lines=9> */
.L_x_595:
        /* <DEDUP_REMOVED lines=9> */
.L_x_596:
        /* <DEDUP_REMOVED lines=9> */
.L_x_597:
        /* <DEDUP_REMOVED lines=9> */
.L_x_598:
        /* <DEDUP_REMOVED lines=9> */
.L_x_599:
        /* <DEDUP_REMOVED lines=9> */
.L_x_600:
        /* <DEDUP_REMOVED lines=9> */
.L_x_601:
        /* <DEDUP_REMOVED lines=9> */
.L_x_602:
        /* <DEDUP_REMOVED lines=9> */
.L_x_603:
        /* <DEDUP_REMOVED lines=9> */
.L_x_604:
[----:B0-----:R-:W-:-:S05]  /*238c0*/  VIADD R2, R5, 0x1 ;  /* 0x0000000105027836 */ /* 0x001fca0000000000 */
[----:B------:R-:W-:-:S04]  /*238d0*/  ISETP.NE.AND P0, PT, R2, 0xe, PT ;  /* 0x0000000e0200780c */ /* 0x000fc80003f05270 */
[----:B------:R-:W-:Y:S02]  /*238e0*/  SEL R4, RZ, 0x1, P0 ;  /* 0x00000001ff047807 */ /* 0x000fe40000000000 */
[----:B------:R-:W-:Y:S02]  /*238f0*/  SEL R3, R2, RZ, P0 ;  /* 0x000000ff02037207 */ /* 0x000fe40000000000 */
[----:B------:R-:W-:-:S03]  /*23900*/  LOP3.LUT R4, R7, R4, RZ, 0x3c, !PT ;  /* 0x0000000407047212 */ /* 0x000fc600078e3cff */
[----:B------:R-:W-:Y:S01]  /*23910*/  IMAD R3, R3, 0x8, R0 ;  /* 0x0000000803037824 */ /* 0x000fe200078e0200 */
[----:B------:R-:W-:-:S07]  /*23920*/  SHF.L.U32 R0, R4, 0x1f, RZ ;  /* 0x0000001f04007819 */ /* 0x000fce00000006ff */
.L_x_584:
[----:B0-----:R0:W1:Y:S02]  /*23930*/  SYNCS.PHASECHK.TRANS64.TRYWAIT P0, [R3+URZ], R0 ;  /* 0x00000000030075a7 */ /* 0x001064000800017f */
[----:B-1----:R-:W-:Y:S05]  /*23940*/  @!P0 NANOSLEEP.SYNCS 0x989680 ;  /* 0x009896800000895d */ /* 0x002fea0003900000 */
[----:B------:R-:W1:Y:S02]  /*23950*/  @!P0 SYNCS.PHASECHK.TRANS64 P0, [R3+URZ], R0 ;  /* 0x00000000030085a7 */ /* 0x000e64000800007f */
[----:B-1----:R-:W-:Y:S05]  /*23960*/  @!P0 BRA `(.L_x_584) ;  /* 0xfffffffc00f08947 */ /* 0x002fea000383ffff */
.L_x_569:
[----:B------:R-:W-:Y:S05]  /*23970*/  BSYNC B0 ;  /* 0x0000000000007941 */ /* 0x000fea0003800000 */
.L_x_568:
[----:B------:R-:W-:Y:S05]  /*23980*/  EXIT ;  /* 0x000000000000794d */ /* 0x000fea0003800000 */
.L_x_18:
[----:B-1----:R-:W-:-:S04]  /*23990*/  IMAD.U32 R3, RZ, RZ, UR7 ;  /* 0x00000007ff037e24 */ /* 0x002fc8000f8e00ff */
[----:B------:R1:W4:Y:S03]  /*239a0*/  SYNCS.PHASECHK.TRANS64.TRYWAIT P0, [R3+URZ], R0 ;  /* 0x00000000030075a7 */ /* 0x000326000800017f */
[----:B----4-:R-:W-:Y:S05]  /*239b0*/  @!P0 NANOSLEEP.SYNCS 0x989680 ;  /* 0x009896800000895d */ /* 0x010fea0003900000 */
[----:B------:R-:W4:Y:S02]  /*239c0*/  @!P0 SYNCS.PHASECHK.TRANS64 P0, [R3+URZ], R0 ;  /* 0x00000000030085a7 */ /* 0x000f24000800007f */
[----:B----4-:R-:W-:Y:S05]  /*239d0*/  @!P0 BRA `(.L_x_18) ;  /* 0xfffffffc00ec8947 */ /* 0x010fea000383ffff */
[----:B------:R-:W-:Y:S05]  /*239e0*/  BRA `(.L_x_17) ;  /* 0xfffffdf000b07947 */ /* 0x000fea000383ffff */
.L_x_24:
[----:B-----5:R4:W-:Y:S02]  /*239f0*/  STL [R1+0x470], R0 ;  /* 0x0004700001007387 */ /* 0x0209e40000100800 */
[----:B----4-:R-:W-:-:S04]  /*23a00*/  IMAD.U32 R0, RZ, RZ, UR15 ;  /* 0x0000000fff007e24 */ /* 0x010fc8000f8e00ff */
[----:B------:R4:W0:Y:S03]  /*23a10*/  SYNCS.PHASECHK.TRANS64.TRYWAIT P0, [R0+URZ], R3 ;  /* 0x00000003000075a7 */ /* 0x000826000800017f */
[----:B0-----:R-:W-:Y:S05]  /*23a20*/  @!P0 NANOSLEEP.SYNCS 0x989680 ;  /* 0x009896800000895d */ /* 0x001fea0003900000 */
[----:B------:R4:W0:Y:S02]  /*23a30*/  @!P0 SYNCS.PHASECHK.TRANS64 P0, [R0+URZ], R3 ;  /* 0x00000003000085a7 */ /* 0x000824000800007f */
[----:B----4-:R4:W5:Y:S02]  /*23a40*/  LDL.LU R0, [R1+0x470] ;  /* 0x0004700001007983 */ /* 0x0109640000300800 */
[----:B0---4-:R-:W-:Y:S05]  /*23a50*/  @!P0 BRA `(.L_x_24) ;  /* 0xfffffffc00e48947 */ /* 0x011fea000383ffff */
[----:B------:R-:W-:Y:S05]  /*23a60*/  BRA `(.L_x_23) ;  /* 0xfffffe2800907947 */ /* 0x000fea000383ffff */
.L_x_555:
[----:B------:R-:W-:Y:S01]  /*23a70*/  BSSY B1, `(.L_x_585) ;  /* 0x0000006000017945 */ /* 0x000fe20003800000 */
[----:B------:R-:W-:-:S07]  /*23a80*/  IMAD.MOV.U32 R2, RZ, RZ, -0x1 ;  /* 0xffffffffff027424 */ /* 0x000fce00078e00ff */
[----:B------:R-:W-:Y:S05]  /*23a90*/  WARPSYNC.COLLECTIVE R2, `(.L_x_586) ;  /* 0x00000000020c7348 */ /* 0x000fea0003c00000 */
[----:B------:R-:W-:Y:S02]  /*23aa0*/  ELECT P1, UR62, PT ;  /* 0x00000000003e782f */ /* 0x000fe40003820000 */
[----:B------:R-:W-:Y:S01]  /*23ab0*/  MOV R2, UR62 ;  /* 0x0000003e00027c02 */ /* 0x000fe20008000f00 */
[----:B------:R-:W-:Y:S10]  /*23ac0*/  ENDCOLLECTIVE ;  /* 0x000000000000791b */ /* 0x000ff40003800000 */
.L_x_586:
[----:B------:R-:W-:Y:S05]  /*23ad0*/  BSYNC B1 ;  /* 0x0000000000017941 */ /* 0x000fea0003800000 */
.L_x_585:
[----:B------:R-:W-:Y:S05]  /*23ae0*/  BRA `(.L_x_587) ;  /* 0xffffffe800c07947 */ /* 0x000fea000383ffff */
.L_x_558:
[----:B-1----:R1:W2:Y:S02]  /*23af0*/  SYNCS.PHASECHK.TRANS64.TRYWAIT P1, [R16+URZ+0x70], R11 ;  /* 0x0000700b100075a7 */ /* 0x0022a4000802017f */
[----:B--2---:R-:W-:Y:S05]  /*23b00*/  @!P1 NANOSLEEP.SYNCS 0x989680 ;  /* 0x009896800000995d */ /* 0x004fea0003900000 */
[----:B------:R-:W2:Y:S02]  /*23b10*/  @!P1 SYNCS.PHASECHK.TRANS64 P1, [R16+URZ+0x70], R11 ;  /* 0x0000700b100095a7 */ /* 0x000ea4000802007f */
[----:B--2---:R-:W-:Y:S05]  /*23b20*/  @!P1 BRA `(.L_x_558) ;  /* 0xfffffffc00f09947 */ /* 0x004fea000383ffff */
[----:B------:R-:W-:Y:S05]  /*23b30*/  BRA `(.L_x_588) ;  /* 0xffffffe800f47947 */ /* 0x000fea000383ffff */
.L_x_567:
[----:B------:R-:W-:Y:S01]  /*23b40*/  BSSY B0, `(.L_x_589) ;  /* 0x0000006000007945 */ /* 0x000fe20003800000 */
[----:B------:R-:W-:-:S07]  /*23b50*/  IMAD.MOV.U32 R2, RZ, RZ, -0x1 ;  /* 0xffffffffff027424 */ /* 0x000fce00078e00ff */
[----:B------:R-:W-:Y:S05]  /*23b60*/  WARPSYNC.COLLECTIVE R2, `(.L_x_590) ;  /* 0x00000000020c7348 */ /* 0x000fea0003c00000 */
[----:B------:R-:W-:Y:S02]  /*23b70*/  ELECT P1, UR62, PT ;  /* 0x00000000003e782f */ /* 0x000fe40003820000 */
[----:B------:R-:W-:Y:S01]  /*23b80*/  MOV R2, UR62 ;  /* 0x0000003e00027c02 */ /* 0x000fe20008000f00 */
[----:B------:R-:W-:Y:S10]  /*23b90*/  ENDCOLLECTIVE ;  /* 0x000000000000791b */ /* 0x000ff40003800000 */
.L_x_590:
[----:B------:R-:W-:Y:S05]  /*23ba0*/  BSYNC B0 ;  /* 0x0000000000007941 */ /* 0x000fea0003800000 */
.L_x_589:
[----:B------:R-:W-:Y:S01]  /*23bb0*/  PLOP3.LUT P0, PT, P1, PT, PT, 0x80, 0x0 ;  /* 0x000000000000781c */ /* 0x000fe20000f0f070 */
[----:B------:R-:W-:-:S12]  /*23bc0*/  BRA `(.L_x_591) ;  /* 0xfffffff400507947 */ /* 0x000fd8000383ffff */
.L_x_571:
[----:B0-----:R0:W1:Y:S02]  /*23bd0*/  SYNCS.PHASECHK.TRANS64.TRYWAIT P0, [R3+URZ], R2 ;  /* 0x00000002030075a7 */ /* 0x001064000800017f */
[----:B-1----:R-:W-:Y:S05]  /*23be0*/  @!P0 NANOSLEEP.SYNCS 0x989680 ;  /* 0x009896800000895d */ /* 0x002fea0003900000 */
[----:B------:R-:W1:Y:S02]  /*23bf0*/  @!P0 SYNCS.PHASECHK.TRANS64 P0, [R3+URZ], R2 ;  /* 0x00000002030085a7 */ /* 0x000e64000800007f */
[----:B-1----:R-:W-:Y:S05]  /*23c00*/  @!P0 BRA `(.L_x_571) ;  /* 0xfffffffc00f08947 */ /* 0x002fea000383ffff */
[----:B------:R-:W-:Y:S05]  /*23c10*/  BRA `(.L_x_592) ;  /* 0xfffffff400787947 */ /* 0x000fea000383ffff */
.L_x_572:
[----:B0-----:R0:W1:Y:S02]  /*23c20*/  SYNCS.PHASECHK.TRANS64.TRYWAIT P0, [R3+URZ], R2 ;  /* 0x00000002030075a7 */ /* 0x001064000800017f */
[----:B-1----:R-:W-:Y:S05]  /*23c30*/  @!P0 NANOSLEEP.SYNCS 0x989680 ;  /* 0x009896800000895d */ /* 0x002fea0003900000 */
[----:B------:R-:W1:Y:S02]  /*23c40*/  @!P0 SYNCS.PHASECHK.TRANS64 P0, [R3+URZ], R2 ;  /* 0x00000002030085a7 */ /* 0x000e64000800007f */
[----:B-1----:R-:W-:Y:S05]  /*23c50*/  @!P0 BRA `(.L_x_572) ;  /* 0xfffffffc00f08947 */ /* 0x002fea000383ffff */
[----:B------:R-:W-:Y:S05]  /*23c60*/  BRA `(.L_x_593) ;  /* 0xfffffff400887947 */ /* 0x000fea000383ffff */
.L_x_573:
[----:B0-----:R0:W1:Y:S02]  /*23c70*/  SYNCS.PHASECHK.TRANS64.TRYWAIT P0, [R3+URZ], R2 ;  /* 0x00000002030075a7 */ /* 0x001064000800017f */
[----:B-1----:R-:W-:Y:S05]  /*23c80*/  @!P0 NANOSLEEP.SYNCS 0x989680 ;  /* 0x009896800000895d */ /* 0x002fea0003900000 */
[----:B------:R-:W1:Y:S02]  /*23c90*/  @!P0 SYNCS.PHASECHK.TRANS64 P0, [R3+URZ], R2 ;  /* 0x00000002030085a7 */ /* 0x000e64000800007f */
[----:B-1----:R-:W-:Y:S05]  /*23ca0*/  @!P0 BRA `(.L_x_573) ;  /* 0xfffffffc00f08947 */ /* 0x002fea000383ffff */
[----:B------:R-:W-:Y:S05]  /*23cb0*/  BRA `(.L_x_594) ;  /* 0xfffffff400987947 */ /* 0x000fea000383ffff */
.L_x_574:
[----:B0-----:R0:W1:Y:S02]  /*23cc0*/  SYNCS.PHASECHK.TRANS64.TRYWAIT P0, [R3+URZ], R2 ;  /* 0x00000002030075a7 */ /* 0x001064000800017f */
[----:B-1----:R-:W-:Y:S05]  /*23cd0*/  @!P0 NANOSLEEP.SYNCS 0x989680 ;  /* 0x009896800000895d */ /* 0x002fea0003900000 */
[----:B------:R-:W1:Y:S02]  /*23ce0*/  @!P0 SYNCS.PHASECHK.TRANS64 P0, [R3+URZ], R2 ;  /* 0x00000002030085a7 */ /* 0x000e64000800007f */
[----:B-1----:R-:W-:Y:S05]  /*23cf0*/  @!P0 BRA `(.L_x_574) ;  /* 0xfffffffc00f08947 */ /* 0x002fea000383ffff */
[----:B------:R-:W-:Y:S05]  /*23d00*/  BRA `(.L_x_595) ;  /* 0xfffffff400a87947 */ /* 0x000fea000383ffff */
.L_x_575:
[----:B0-----:R0:W1:Y:S02]  /*23d10*/  SYNCS.PHASECHK.TRANS64.TRYWAIT P0, [R3+URZ], R2 ;  /* 0x00000002030075a7 */ /* 0x001064000800017f */
[----:B-1----:R-:W-:Y:S05]  /*23d20*/  @!P0 NANOSLEEP.SYNCS 0x989680 ;  /* 0x009896800000895d */ /* 0x002fea0003900000 */
[----:B------:R-:W1:Y:S02]  /*23d30*/  @!P0 SYNCS.PHASECHK.TRANS64 P0, [R3+URZ], R2 ;  /* 0x00000002030085a7 */ /* 0x000e64000800007f */
[----:B-1----:R-:W-:Y:S05]  /*23d40*/  @!P0 BRA `(.L_x_575) ;  /* 0xfffffffc00f08947 */ /* 0x002fea000383ffff */
[----:B------:R-:W-:Y:S05]  /*23d50*/  BRA `(.L_x_596) ;  /* 0xfffffff400b87947 */ /* 0x000fea000383ffff */
.L_x_576:
[----:B0-----:R0:W1:Y:S02]  /*23d60*/  SYNCS.PHASECHK.TRANS64.TRYWAIT P0, [R3+URZ], R2 ;  /* 0x00000002030075a7 */ /* 0x001064000800017f */
[----:B-1----:R-:W-:Y:S05]  /*23d70*/  @!P0 NANOSLEEP.SYNCS 0x989680 ;  /* 0x009896800000895d */ /* 0x002fea0003900000 */
[----:B------:R-:W1:Y:S02]  /*23d80*/  @!P0 SYNCS.PHASECHK.TRANS64 P0, [R3+URZ], R2 ;  /* 0x00000002030085a7 */ /* 0x000e64000800007f */
[----:B-1----:R-:W-:Y:S05]  /*23d90*/  @!P0 BRA `(.L_x_576) ;  /* 0xfffffffc00f08947 */ /* 0x002fea000383ffff */
[----:B------:R-:W-:Y:S05]  /*23da0*/  BRA `(.L_x_597) ;  /* 0xfffffff400c87947 */ /* 0x000fea000383ffff */
.L_x_577:
[----:B0-----:R0:W1:Y:S02]  /*23db0*/  SYNCS.PHASECHK.TRANS64.TRYWAIT P0, [R3+URZ], R2 ;  /* 0x00000002030075a7 */ /* 0x001064000800017f */
[----:B-1----:R-:W-:Y:S05]  /*23dc0*/  @!P0 NANOSLEEP.SYNCS 0x989680 ;  /* 0x009896800000895d */ /* 0x002fea0003900000 */
[----:B------:R-:W1:Y:S02]  /*23dd0*/  @!P0 SYNCS.PHASECHK.TRANS64 P0, [R3+URZ], R2 ;  /* 0x00000002030085a7 */ /* 0x000e64000800007f */
[----:B-1----:R-:W-:Y:S05]  /*23de0*/  @!P0 BRA `(.L_x_577) ;  /* 0xfffffffc00f08947 */ /* 0x002fea000383ffff */
[----:B------:R-:W-:Y:S05]  /*23df0*/  BRA `(.L_x_598) ;  /* 0xfffffff400d87947 */ /* 0x000fea000383ffff */
.L_x_578:
[----:B0-----:R0:W1:Y:S02]  /*23e00*/  SYNCS.PHASECHK.TRANS64.TRYWAIT P0, [R3+URZ], R2 ;  /* 0x00000002030075a7 */ /* 0x001064000800017f */
[----:B-1----:R-:W-:Y:S05]  /*23e10*/  @!P0 NANOSLEEP.SYNCS 0x989680 ;  /* 0x009896800000895d */ /* 0x002fea0003900000 */
[----:B------:R-:W1:Y:S02]  /*23e20*/  @!P0 SYNCS.PHASECHK.TRANS64 P0, [R3+URZ], R2 ;  /* 0x00000002030085a7 */ /* 0x000e64000800007f */
[----:B-1----:R-:W-:Y:S05]  /*23e30*/  @!P0 BRA `(.L_x_578) ;  /* 0xfffffffc00f08947 */ /* 0x002fea000383ffff */
[----:B------:R-:W-:Y:S05]  /*23e40*/  BRA `(.L_x_599) ;  /* 0xfffffff400e87947 */ /* 0x000fea000383ffff */
.L_x_579:
[----:B0-----:R0:W1:Y:S02]  /*23e50*/  SYNCS.PHASECHK.TRANS64.TRYWAIT P0, [R3+URZ], R2 ;  /* 0x00000002030075a7 */ /* 0x001064000800017f */
[----:B-1----:R-:W-:Y:S05]  /*23e60*/  @!P0 NANOSLEEP.SYNCS 0x989680 ;  /* 0x009896800000895d */ /* 0x002fea0003900000 */
[----:B------:R-:W1:Y:S02]  /*23e70*/  @!P0 SYNCS.PHASECHK.TRANS64 P0, [R3+URZ], R2 ;  /* 0x00000002030085a7 */ /* 0x000e64000800007f */
[----:B-1----:R-:W-:Y:S05]  /*23e80*/  @!P0 BRA `(.L_x_579) ;  /* 0xfffffffc00f08947 */ /* 0x002fea000383ffff */
[----:B------:R-:W-:Y:S05]  /*23e90*/  BRA `(.L_x_600) ;  /* 0xfffffff400f87947 */ /* 0x000fea000383ffff */
.L_x_580:
[----:B0-----:R0:W1:Y:S02]  /*23ea0*/  SYNCS.PHASECHK.TRANS64.TRYWAIT P0, [R3+URZ], R2 ;  /* 0x00000002030075a7 */ /* 0x001064000800017f */
[----:B-1----:R-:W-:Y:S05]  /*23eb0*/  @!P0 NANOSLEEP.SYNCS 0x989680 ;  /* 0x009896800000895d */ /* 0x002fea0003900000 */
[----:B------:R-:W1:Y:S02]  /*23ec0*/  @!P0 SYNCS.PHASECHK.TRANS64 P0, [R3+URZ], R2 ;  /* 0x00000002030085a7 */ /* 0x000e64000800007f */
[----:B-1----:R-:W-:Y:S05]  /*23ed0*/  @!P0 BRA `(.L_x_580) ;  /* 0xfffffffc00f08947 */ /* 0x002fea000383ffff */
[----:B------:R-:W-:Y:S05]  /*23ee0*/  BRA `(.L_x_601) ;  /* 0xfffffff800087947 */ /* 0x000fea000383ffff */
.L_x_581:
[----:B0-----:R0:W1:Y:S02]  /*23ef0*/  SYNCS.PHASECHK.TRANS64.TRYWAIT P0, [R3+URZ], R2 ;  /* 0x00000002030075a7 */ /* 0x001064000800017f */
[----:B-1----:R-:W-:Y:S05]  /*23f00*/  @!P0 NANOSLEEP.SYNCS 0x989680 ;  /* 0x009896800000895d */ /* 0x002fea0003900000 */
[----:B------:R-:W1:Y:S02]  /*23f10*/  @!P0 SYNCS.PHASECHK.TRANS64 P0, [R3+URZ], R2 ;  /* 0x00000002030085a7 */ /* 0x000e64000800007f */
[----:B-1----:R-:W-:Y:S05]  /*23f20*/  @!P0 BRA `(.L_x_581) ;  /* 0xfffffffc00f08947 */ /* 0x002fea000383ffff */
[----:B------:R-:W-:Y:S05]  /*23f30*/  BRA `(.L_x_602) ;  /* 0xfffffff800187947 */ /* 0x000fea000383ffff */
.L_x_582:
[----:B0-----:R0:W1:Y:S02]  /*23f40*/  SYNCS.PHASECHK.TRANS64.TRYWAIT P0, [R3+URZ], R2 ;  /* 0x00000002030075a7 */ /* 0x001064000800017f */
[----:B-1----:R-:W-:Y:S05]  /*23f50*/  @!P0 NANOSLEEP.SYNCS 0x989680 ;  /* 0x009896800000895d */ /* 0x002fea0003900000 */
[----:B------:R-:W1:Y:S02]  /*23f60*/  @!P0 SYNCS.PHASECHK.TRANS64 P0, [R3+URZ], R2 ;  /* 0x00000002030085a7 */ /* 0x000e64000800007f */
[----:B-1----:R-:W-:Y:S05]  /*23f70*/  @!P0 BRA `(.L_x_582) ;  /* 0xfffffffc00f08947 */ /* 0x002fea000383ffff */
[----:B------:R-:W-:Y:S05]  /*23f80*/  BRA `(.L_x_603) ;  /* 0xfffffff800287947 */ /* 0x000fea000383ffff */
.L_x_583:
[----:B0-----:R0:W1:Y:S02]  /*23f90*/  SYNCS.PHASECHK.TRANS64.TRYWAIT P0, [R3+URZ], R2 ;  /* 0x00000002030075a7 */ /* 0x001064000800017f */
[----:B-1----:R-:W-:Y:S05]  /*23fa0*/  @!P0 NANOSLEEP.SYNCS 0x989680 ;  /* 0x009896800000895d */ /* 0x002fea0003900000 */
[----:B------:R-:W1:Y:S02]  /*23fb0*/  @!P0 SYNCS.PHASECHK.TRANS64 P0, [R3+URZ], R2 ;  /* 0x00000002030085a7 */ /* 0x000e64000800007f */
[----:B-1----:R-:W-:Y:S05]  /*23fc0*/  @!P0 BRA `(.L_x_583) ;  /* 0xfffffffc00f08947 */ /* 0x002fea000383ffff */
[----:B------:R-:W-:Y:S05]  /*23fd0*/  BRA `(.L_x_604) ;  /* 0xfffffff800387947 */ /* 0x000fea000383ffff */
.L_x_605:
[----:B------:R-:W-:-:S00]  /*23fe0*/  BRA `(.L_x_605) ;  /* 0xfffffffc00fc7947 */ /* 0x000fc0000383ffff */
[----:B------:R-:W-:-:S00]  /*23ff0*/  NOP ;  /* 0x0000000000007918 */ /* 0x000fc00000000000 */
        /* <DEDUP_REMOVED lines=8> */
.L_x_606:


//--------------------- .nv.shared._ZN7cutlass13device_kernelINS_4gemm6kernel13GemmUniversalIN4cute5tupleIJiiiiEEENS1_10collective13CollectiveMmaINS1_37MainloopSm90TmaGmmaWarpSpecializedFP8ILi14ENS5_IJNS4_1CILi1EEESB_SB_EEENS1_35KernelTmaWarpSpecializedCooperativeEEENS5_IJNSA_ILi256EEESF_NSA_ILi32EEEEEENS_12float_e5m2_tENS5_IJlSB_lEEENS_12float_e4m3_tESJ_NS4_8TiledMMAINS4_8MMA_AtomIJNS4_4SM904GMMA31MMA_64x256x32_F32E5M2E4M3_SS_TNILNSO_7ScaleInE1ELSQ_1EEEEEENS4_6LayoutINS5_IJNSA_ILi2EEESB_SB_EEENS5_IJSB_NSA_ILi0EEESW_EEEEENS5_IJNS4_10UnderscoreESZ_SZ_EEEEENS4_13SM90_TMA_LOADENS4_14ComposedLayoutINS4_7SwizzleILi1ELi4ELi3EEENS4_18smem_ptr_flag_bitsILi8EEENST_INS5_IJNSA_ILi8EEESG_EEENS5_IJSG_SB_EEEEEEEvNS4_8identityES12_S1C_vS1D_EENS_8epilogue10collective6detail29Sm90TmaWarpSpecializedAdapterINS1G_15DefaultEpilogueISI_SJ_SJ_NS1F_6thread17LinearCombinationISI_Li1EffLNS1K_9ScaleType4KindE0ELNS_15FloatRoundStyleE2ESI_EENS1_15EpilogueDefaultEEEEEvvEEEEvNT_6ParamsE --------------------------
	.section	.nv.shared._ZN7cutlass13device_kernelINS_4gemm6kernel13GemmUniversalIN4cute5tupleIJiiiiEEENS1_10collective13CollectiveMmaINS1_37MainloopSm90TmaGmmaWarpSpecializedFP8ILi14ENS5_IJNS4_1CILi1EEESB_SB_EEENS1_35KernelTmaWarpSpecializedCooperativeEEENS5_IJNSA_ILi256EEESF_NSA_ILi32EEEEEENS_12float_e5m2_tENS5_IJlSB_lEEENS_12float_e4m3_tESJ_NS4_8TiledMMAINS4_8MMA_AtomIJNS4_4SM904GMMA31MMA_64x256x32_F32E5M2E4M3_SS_TNILNSO_7ScaleInE1ELSQ_1EEEEEENS4_6LayoutINS5_IJNSA_ILi2EEESB_SB_EEENS5_IJSB_NSA_ILi0EEESW_EEEEENS5_IJNS4_10UnderscoreESZ_SZ_EEEEENS4_13SM90_TMA_LOADENS4_14ComposedLayoutINS4_7SwizzleILi1ELi4ELi3EEENS4_18smem_ptr_flag_bitsILi8EEENST_INS5_IJNSA_ILi8EEESG_EEENS5_IJSG_SB_EEEEEEEvNS4_8identityES12_S1C_vS1D_EENS_8epilogue10collective6detail29Sm90TmaWarpSpecializedAdapterINS1G_15DefaultEpilogueISI_SJ_SJ_NS1F_6thread17LinearCombinationISI_Li1EffLNS1K_9ScaleType4KindE0ELNS_15FloatRoundStyleE2ESI_EENS1_15EpilogueDefaultEEEEEvvEEEEvNT_6ParamsE,"aw",@nobits
	.sectionflags	@""
	.align	16
	.zero		1024


//--------------------- .nv.shared.reserved.0     --------------------------
	.section	.nv.shared.reserved.0,"aw",@nobits
	.weak		__nv_reservedSMEM_offset_0_alias
	.size		__nv_reservedSMEM_offset_0_alias, 0, 0
	.other		__nv_reservedSMEM_offset_0_alias,@"STO_CUDA_RESERVED_SHARED STV_DEFAULT"
__nv_reservedSMEM_offset_0_alias:
	.zero		0


//--------------------- .nv.global                --------------------------
	.section	.nv.global,"aw",@nobits
.nv.global:
	.type		_ZN40_INTERNAL_3fa6f95a_4_k_cu_38d6fb3b_324094cute1_E,@object
	.size		_ZN40_INTERNAL_3fa6f95a_4_k_cu_38d6fb3b_324094cute1_E,(_ZN40_INTERNAL_3fa6f95a_4_k_cu_38d6fb3b_324094cuda3std3__45__cpo6cbeginE - _ZN40_INTERNAL_3fa6f95a_4_k_cu_38d6fb3b_324094cute1_E)
_ZN40_INTERNAL_3fa6f95a_4_k_cu_38d6fb3b_324094cute1_E:
	.zero		1
	.type		_ZN40_INTERNAL_3fa6f95a_4_k_cu_38d6fb3b_324094cuda3std3__45__cpo6cbeginE,@object
	.size		_ZN40_INTERNAL_3fa6f95a_4_k_cu_38d6fb3b_324094cuda3std3__45__cpo6cbeginE,(_ZN40_INTERNAL_3fa6f95a_4_k_cu_38d6fb3b_324094cuda3std3__48in_placeE - _ZN40_INTERNAL_3fa6f95a_4_k_cu_38d6fb3b_324094cuda3std3__45__cpo6cbeginE)
_ZN40_INTERNAL_3fa6f95a_4_k_cu_38d6fb3b_324094cuda3std3__45__cpo6cbeginE:
	.zero		1
	.type		_ZN40_INTERNAL_3fa6f95a_4_k_cu_38d6fb3b_324094cuda3std3__48in_placeE,@object
	.size		_ZN40_INTERNAL_3fa6f95a_4_k_cu_38d6fb3b_324094cuda3std3__48in_placeE,(_ZN40_INTERNAL_3fa6f95a_4_k_cu_38d6fb3b_324094cuda3std6ranges3__45__cpo9iter_moveE - _ZN40_INTERNAL_3fa6f95a_4_k_cu_38d6fb3b_324094cuda3std3__48in_placeE)
_ZN40_INTERNAL_3fa6f95a_4_k_cu_38d6fb3b_324094cuda3std3__48in_placeE:
	.zero		1
	.type		_ZN40_INTERNAL_3fa6f95a_4_k_cu_38d6fb3b_324094cuda3std6ranges3__45__cpo9iter_moveE,@object
	.size		_ZN40_INTERNAL_3fa6f95a_4_k_cu_38d6fb3b_324094cuda3std6ranges3__45__cpo9iter_moveE,(_ZN40_INTERNAL_3fa6f95a_4_k_cu_38d6fb3b_324094cuda3std3__45__cpo5beginE - _ZN40_INTERNAL_3fa6f95a_4_k_cu_38d6fb3b_324094cuda3std6ranges3__45__cpo9iter_moveE)
_ZN40_INTERNAL_3fa6f95a_4_k_cu_38d6fb3b_324094cuda3std6ranges3__45__cpo9iter_moveE:
	.zero		1
	.type		_ZN40_INTERNAL_3fa6f95a_4_k_cu_38d6fb3b_324094cuda3std3__45__cpo5beginE,@object
	.size		_ZN40_INTERNAL_3fa6f95a_4_k_cu_38d6fb3b_324094cuda3std3__45__cpo5beginE,(_ZN40_INTERNAL_3fa6f95a_4_k_cu_38d6fb3b_324094cuda3std3__442_GLOBAL__N__3fa6f95a_4_k_cu_38d6fb3b_324096ignoreE - _ZN40_INTERNAL_3fa6f95a_4_k_cu_38d6fb3b_324094cuda3std3__45__cpo5beginE)
_ZN40_INTERNAL_3fa6f95a_4_k_cu_38d6fb3b_324094cuda3std3__45__cpo5beginE:
	.zero		1
	.type		_ZN40_INTERNAL_3fa6f95a_4_k_cu_38d6fb3b_324094cuda3std3__442_GLOBAL__N__3fa6f95a_4_k_cu_38d6fb3b_324096ignoreE,@object
	.size		_ZN40_INTERNAL_3fa6f95a_4_k_cu_38d6fb3b_324094cuda3std3__442_GLOBAL__N__3fa6f95a_4_k_cu_38d6fb3b_324096ignoreE,(_ZN40_INTERNAL_3fa6f95a_4_k_cu_38d6fb3b_324094cute7productE - _ZN40_INTERNAL_3fa6f95a_4_k_cu_38d6fb3b_324094cuda3std3__442_GLOBAL__N__3fa6f95a_4_k_cu_38d6fb3b_324096ignoreE)
_ZN40_INTERNAL_3fa6f95a_4_k_cu_38d6fb3b_324094cuda3std3__442_GLOBAL__N__3fa6f95a_4_k_cu_38d6fb3b_324096ignoreE:
	.zero		1
	.type		_ZN40_INTERNAL_3fa6f95a_4_k_cu_38d6fb3b_324094cute7productE,@object
	.size		_ZN40_INTERNAL_3fa6f95a_4_k_cu_38d6fb3b_324094cute7productE,(_ZN40_INTERNAL_3fa6f95a_4_k_cu_38d6fb3b_324094cuda3std3__45__cpo3endE - _ZN40_INTERNAL_3fa6f95a_4_k_cu_38d6fb3b_324094cute7productE)
_ZN40_INTERNAL_3fa6f95a_4_k_cu_38d6fb3b_324094cute7productE:
	.zero		1
	.type		_ZN40_INTERNAL_3fa6f95a_4_k_cu_38d6fb3b_324094cuda3std3__45__cpo3endE,@object
	.size		_ZN40_INTERNAL_3fa6f95a_4_k_cu_38d6fb3b_324094cuda3std3__45__cpo3endE,(_ZN40_INTERNAL_3fa6f95a_4_k_cu_38d6fb3b_324094cuda3std3__419piecewise_constructE - _ZN40_INTERNAL_3fa6f95a_4_k_cu_38d6fb3b_324094cuda3std3__45__cpo3endE)
_ZN40_INTERNAL_3fa6f95a_4_k_cu_38d6fb3b_324094cuda3std3__45__cpo3endE:
	.zero		1
	.type		_ZN40_INTERNAL_3fa6f95a_4_k_cu_38d6fb3b_324094cuda3std3__419piecewise_constructE,@object
	.size		_ZN40_INTERNAL_3fa6f95a_4_k_cu_38d6fb3b_324094cuda3std3__419piecewise_constructE,(_ZN40_INTERNAL_3fa6f95a_4_k_cu_38d6fb3b_324094cuda3std3__45__cpo4cendE - _ZN40_INTERNAL_3fa6f95a_4_k_cu_38d6fb3b_324094cuda3std3__419piecewise_constructE)
_ZN40_INTERNAL_3fa6f95a_4_k_cu_38d6fb3b_324094cuda3std3__419piecewise_constructE:
	.zero		1
	.type		_ZN40_INTERNAL_3fa6f95a_4_k_cu_38d6fb3b_324094cuda3std3__45__cpo4cendE,@object
	.size		_ZN40_INTERNAL_3fa6f95a_4_k_cu_38d6fb3b_324094cuda3std3__45__cpo4cendE,(_ZN40_INTERNAL_3fa6f95a_4_k_cu_38d6fb3b_324094cuda3std6ranges3__45__cpo4swapE - _ZN40_INTERNAL_3fa6f95a_4_k_cu_38d6fb3b_324094cuda3std3__45__cpo4cendE)
_ZN40_INTERNAL_3fa6f95a_4_k_cu_38d6fb3b_324094cuda3std3__45__cpo4cendE:
	.zero		1
	.type		_ZN40_INTERNAL_3fa6f95a_4_k_cu_38d6fb3b_324094cuda3std6ranges3__45__cpo4swapE,@object
	.size		_ZN40_INTERNAL_3fa6f95a_4_k_cu_38d6fb3b_324094cuda3std6ranges3__45__cpo4swapE,(.L_7 - _ZN40_INTERNAL_3fa6f95a_4_k_cu_38d6fb3b_324094cuda3std6ranges3__45__cpo4swapE)
_ZN40_INTERNAL_3fa6f95a_4_k_cu_38d6fb3b_324094cuda3std6ranges3__45__cpo4swapE:
	.zero		1
.L_7:


//--------------------- .nv.constant0._ZN7cutlass13device_kernelINS_4gemm6kernel13GemmUniversalIN4cute5tupleIJiiiiEEENS1_10collective13CollectiveMmaINS1_37MainloopSm90TmaGmmaWarpSpecializedFP8ILi14ENS5_IJNS4_1CILi1EEESB_SB_EEENS1_35KernelTmaWarpSpecializedCooperativeEEENS5_IJNSA_ILi256EEESF_NSA_ILi32EEEEEENS_12float_e5m2_tENS5_IJlSB_lEEENS_12float_e4m3_tESJ_NS4_8TiledMMAINS4_8MMA_AtomIJNS4_4SM904GMMA31MMA_64x256x32_F32E5M2E4M3_SS_TNILNSO_7ScaleInE1ELSQ_1EEEEEENS4_6LayoutINS5_IJNSA_ILi2EEESB_SB_EEENS5_IJSB_NSA_ILi0EEESW_EEEEENS5_IJNS4_10UnderscoreESZ_SZ_EEEEENS4_13SM90_TMA_LOADENS4_14ComposedLayoutINS4_7SwizzleILi1ELi4ELi3EEENS4_18smem_ptr_flag_bitsILi8EEENST_INS5_IJNSA_ILi8EEESG_EEENS5_IJSG_SB_EEEEEEEvNS4_8identityES12_S1C_vS1D_EENS_8epilogue10collective6detail29Sm90TmaWarpSpecializedAdapterINS1G_15DefaultEpilogueISI_SJ_SJ_NS1F_6thread17LinearCombinationISI_Li1EffLNS1K_9ScaleType4KindE0ELNS_15FloatRoundStyleE2ESI_EENS1_15EpilogueDefaultEEEEEvvEEEEvNT_6ParamsE --------------------------
	.section	.nv.constant0._ZN7cutlass13device_kernelINS_4gemm6kernel13GemmUniversalIN4cute5tupleIJiiiiEEENS1_10collective13CollectiveMmaINS1_37MainloopSm90TmaGmmaWarpSpecializedFP8ILi14ENS5_IJNS4_1CILi1EEESB_SB_EEENS1_35KernelTmaWarpSpecializedCooperativeEEENS5_IJNSA_ILi256EEESF_NSA_ILi32EEEEEENS_12float_e5m2_tENS5_IJlSB_lEEENS_12float_e4m3_tESJ_NS4_8TiledMMAINS4_8MMA_AtomIJNS4_4SM904GMMA31MMA_64x256x32_F32E5M2E4M3_SS_TNILNSO_7ScaleInE1ELSQ_1EEEEEENS4_6LayoutINS5_IJNSA_ILi2EEESB_SB_EEENS5_IJSB_NSA_ILi0EEESW_EEEEENS5_IJNS4_10UnderscoreESZ_SZ_EEEEENS4_13SM90_TMA_LOADENS4_14ComposedLayoutINS4_7SwizzleILi1ELi4ELi3EEENS4_18smem_ptr_flag_bitsILi8EEENST_INS5_IJNSA_ILi8EEESG_EEENS5_IJSG_SB_EEEEEEEvNS4_8identityES12_S1C_vS1D_EENS_8epilogue10collective6detail29Sm90TmaWarpSpecializedAdapterINS1G_15DefaultEpilogueISI_SJ_SJ_NS1F_6thread17LinearCombinationISI_Li1EffLNS1K_9ScaleType4KindE0ELNS_15FloatRoundStyleE2ESI_EENS1_15EpilogueDefaultEEEEEvvEEEEvNT_6ParamsE,"a",@progbits
	.sectionflags	@""
	.align	4
.nv.constant0._ZN7cutlass13device_kernelINS_4gemm6kernel13GemmUniversalIN4cute5tupleIJiiiiEEENS1_10collective13CollectiveMmaINS1_37MainloopSm90TmaGmmaWarpSpecializedFP8ILi14ENS5_IJNS4_1CILi1EEESB_SB_EEENS1_35KernelTmaWarpSpecializedCooperativeEEENS5_IJNSA_ILi256EEESF_NSA_ILi32EEEEEENS_12float_e5m2_tENS5_IJlSB_lEEENS_12float_e4m3_tESJ_NS4_8TiledMMAINS4_8MMA_AtomIJNS4_4SM904GMMA31MMA_64x256x32_F32E5M2E4M3_SS_TNILNSO_7ScaleInE1ELSQ_1EEEEEENS4_6LayoutINS5_IJNSA_ILi2EEESB_SB_EEENS5_IJSB_NSA_ILi0EEESW_EEEEENS5_IJNS4_10UnderscoreESZ_SZ_EEEEENS4_13SM90_TMA_LOADENS4_14ComposedLayoutINS4_7SwizzleILi1ELi4ELi3EEENS4_18smem_ptr_flag_bitsILi8EEENST_INS5_IJNSA_ILi8EEESG_EEENS5_IJSG_SB_EEEEEEEvNS4_8identityES12_S1C_vS1D_EENS_8epilogue10collective6detail29Sm90TmaWarpSpecializedAdapterINS1G_15DefaultEpilogueISI_SJ_SJ_NS1F_6thread17LinearCombinationISI_Li1EffLNS1K_9ScaleType4KindE0ELNS_15FloatRoundStyleE2ESI_EENS1_15EpilogueDefaultEEEEEvvEEEEvNT_6ParamsE:
	.zero		1664


//--------------------- SYMBOLS --------------------------

	.type		.nv.reservedSmem.offset0,@object
	.size		.nv.reservedSmem.offset0,0x4
